//
// Generated by NVIDIA NVVM Compiler
//
// Compiler Build ID: CL-36424714
// Cuda compilation tools, release 13.0, V13.0.88
// Based on NVVM 20.0.0
//

.version 9.0
.target sm_100
.address_size 64

	// .globl	_Z3fa2IfLi16ELi16ELi64EEvPT_S1_S1_S1_if
// _ZZ3fa2IfLi16ELi16ELi64EEvPT_S1_S1_S1_ifE2sQ has been demoted
// _ZZ3fa2IfLi16ELi16ELi64EEvPT_S1_S1_S1_ifE2sK has been demoted
// _ZZ3fa2IfLi16ELi16ELi64EEvPT_S1_S1_S1_ifE2sV has been demoted
// _ZZ3fa2IfLi16ELi16ELi64EEvPT_S1_S1_S1_ifE2sO has been demoted
// _ZZ3fa2IfLi16ELi16ELi64EEvPT_S1_S1_S1_ifE3sQK has been demoted
// _ZZ3fa2IfLi16ELi16ELi64EEvPT_S1_S1_S1_ifE6sSafeE has been demoted
// _ZZ3fa2IfLi16ELi16ELi64EEvPT_S1_S1_S1_ifE6sDenom has been demoted
// _ZZ3fa2IfLi16ELi16ELi64EEvPT_S1_S1_S1_ifE4sMax has been demoted

.visible .entry _Z3fa2IfLi16ELi16ELi64EEvPT_S1_S1_S1_if(
	.param .u64 .ptr .align 1 _Z3fa2IfLi16ELi16ELi64EEvPT_S1_S1_S1_if_param_0,
	.param .u64 .ptr .align 1 _Z3fa2IfLi16ELi16ELi64EEvPT_S1_S1_S1_if_param_1,
	.param .u64 .ptr .align 1 _Z3fa2IfLi16ELi16ELi64EEvPT_S1_S1_S1_if_param_2,
	.param .u64 .ptr .align 1 _Z3fa2IfLi16ELi16ELi64EEvPT_S1_S1_S1_if_param_3,
	.param .u32 _Z3fa2IfLi16ELi16ELi64EEvPT_S1_S1_S1_if_param_4,
	.param .f32 _Z3fa2IfLi16ELi16ELi64EEvPT_S1_S1_S1_if_param_5
)
{
	.reg .pred 	%p<12>;
	.reg .b32 	%r<92>;
	.reg .b32 	%f<345>;
	.reg .b64 	%rd<32>;
	// demoted variable
	.shared .align 4 .b8 _ZZ3fa2IfLi16ELi16ELi64EEvPT_S1_S1_S1_ifE2sQ[4096];
	// demoted variable
	.shared .align 4 .b8 _ZZ3fa2IfLi16ELi16ELi64EEvPT_S1_S1_S1_ifE2sK[4096];
	// demoted variable
	.shared .align 4 .b8 _ZZ3fa2IfLi16ELi16ELi64EEvPT_S1_S1_S1_ifE2sV[4096];
	// demoted variable
	.shared .align 4 .b8 _ZZ3fa2IfLi16ELi16ELi64EEvPT_S1_S1_S1_ifE2sO[4096];
	// demoted variable
	.shared .align 4 .b8 _ZZ3fa2IfLi16ELi16ELi64EEvPT_S1_S1_S1_ifE3sQK[1024];
	// demoted variable
	.shared .align 4 .b8 _ZZ3fa2IfLi16ELi16ELi64EEvPT_S1_S1_S1_ifE6sSafeE[1024];
	// demoted variable
	.shared .align 4 .b8 _ZZ3fa2IfLi16ELi16ELi64EEvPT_S1_S1_S1_ifE6sDenom[64];
	// demoted variable
	.shared .align 4 .b8 _ZZ3fa2IfLi16ELi16ELi64EEvPT_S1_S1_S1_ifE4sMax[64];
	ld.param.u64 	%rd14, [_Z3fa2IfLi16ELi16ELi64EEvPT_S1_S1_S1_if_param_0];
	ld.param.u64 	%rd15, [_Z3fa2IfLi16ELi16ELi64EEvPT_S1_S1_S1_if_param_1];
	ld.param.u64 	%rd16, [_Z3fa2IfLi16ELi16ELi64EEvPT_S1_S1_S1_if_param_2];
	ld.param.u64 	%rd17, [_Z3fa2IfLi16ELi16ELi64EEvPT_S1_S1_S1_if_param_3];
	ld.param.u32 	%r32, [_Z3fa2IfLi16ELi16ELi64EEvPT_S1_S1_S1_if_param_4];
	ld.param.f32 	%f21, [_Z3fa2IfLi16ELi16ELi64EEvPT_S1_S1_S1_if_param_5];
	mov.u32 	%r91, %tid.x;
	mov.u32 	%r2, %tid.y;
	mov.u32 	%r3, %ctaid.y;
	shl.b32 	%r33, %r3, 4;
	add.s32 	%r4, %r33, %r2;
	setp.ge.s32 	%p1, %r4, %r32;
	@%p1 bra 	$L__BB0_16;
	mov.u32 	%r34, %ctaid.x;
	mul.lo.s32 	%r35, %r34, %r32;
	shl.b32 	%r36, %r35, 6;
	cvt.s64.s32 	%rd1, %r36;
	setp.gt.u32 	%p2, %r91, 63;
	shl.b32 	%r37, %r2, 8;
	mov.u32 	%r38, _ZZ3fa2IfLi16ELi16ELi64EEvPT_S1_S1_S1_ifE2sQ;
	add.s32 	%r5, %r38, %r37;
	mov.u32 	%r39, _ZZ3fa2IfLi16ELi16ELi64EEvPT_S1_S1_S1_ifE2sO;
	add.s32 	%r6, %r39, %r37;
	@%p2 bra 	$L__BB0_4;
	shl.b32 	%r7, %r4, 6;
	cvta.to.global.u64 	%rd2, %rd14;
	mov.u32 	%r84, %r91;
$L__BB0_3:
	add.s32 	%r40, %r7, %r84;
	cvt.u64.u32 	%rd18, %r40;
	add.s64 	%rd19, %rd18, %rd1;
	shl.b64 	%rd20, %rd19, 2;
	add.s64 	%rd21, %rd2, %rd20;
	ld.global.f32 	%f22, [%rd21];
	shl.b32 	%r41, %r84, 2;
	add.s32 	%r42, %r5, %r41;
	st.shared.f32 	[%r42], %f22;
	add.s32 	%r43, %r6, %r41;
	mov.b32 	%r44, 0;
	st.shared.u32 	[%r43], %r44;
	add.s32 	%r9, %r84, 16;
	setp.lt.u32 	%p3, %r84, 48;
	mov.u32 	%r84, %r9;
	@%p3 bra 	$L__BB0_3;
$L__BB0_4:
	shl.b32 	%r45, %r2, 2;
	mov.u32 	%r46, _ZZ3fa2IfLi16ELi16ELi64EEvPT_S1_S1_S1_ifE4sMax;
	add.s32 	%r10, %r46, %r45;
	mov.b32 	%r47, -8388609;
	st.shared.u32 	[%r10], %r47;
	mov.u32 	%r48, _ZZ3fa2IfLi16ELi16ELi64EEvPT_S1_S1_S1_ifE6sDenom;
	add.s32 	%r11, %r48, %r45;
	mov.b32 	%r49, 0;
	st.shared.u32 	[%r11], %r49;
	setp.ge.u32 	%p4, %r91, %r32;
	@%p4 bra 	$L__BB0_13;
	shl.b32 	%r50, %r2, 6;
	mov.u32 	%r51, _ZZ3fa2IfLi16ELi16ELi64EEvPT_S1_S1_S1_ifE3sQK;
	add.s32 	%r12, %r51, %r50;
	mov.u32 	%r52, _ZZ3fa2IfLi16ELi16ELi64EEvPT_S1_S1_S1_ifE6sSafeE;
	add.s32 	%r13, %r52, %r50;
	shl.b32 	%r53, %r91, 2;
	add.s32 	%r14, %r13, %r53;
	shl.b32 	%r54, %r91, 8;
	add.s32 	%r56, %r54, %r45;
	mov.u32 	%r57, _ZZ3fa2IfLi16ELi16ELi64EEvPT_S1_S1_S1_ifE2sV;
	add.s32 	%r15, %r57, %r56;
	mov.u32 	%r58, _ZZ3fa2IfLi16ELi16ELi64EEvPT_S1_S1_S1_ifE2sK;
	add.s32 	%r16, %r58, %r56;
	cvta.to.global.u64 	%rd3, %rd15;
	cvta.to.global.u64 	%rd4, %rd16;
	mov.u32 	%r85, %r91;
$L__BB0_6:
	setp.gt.u32 	%p5, %r2, 63;
	@%p5 bra 	$L__BB0_9;
	shl.b32 	%r59, %r85, 6;
	add.s32 	%r60, %r2, %r59;
	cvt.u64.u32 	%rd22, %r60;
	add.s64 	%rd23, %rd1, %rd22;
	shl.b64 	%rd24, %rd23, 2;
	add.s64 	%rd30, %rd4, %rd24;
	add.s64 	%rd29, %rd3, %rd24;
	mov.u32 	%r86, %r16;
	mov.u32 	%r87, %r15;
	mov.u32 	%r88, %r2;
$L__BB0_8:
	ld.global.f32 	%f23, [%rd29];
	st.shared.f32 	[%r86], %f23;
	ld.global.f32 	%f24, [%rd30];
	st.shared.f32 	[%r87], %f24;
	add.s32 	%r22, %r88, 16;
	add.s32 	%r87, %r87, 64;
	add.s32 	%r86, %r86, 64;
	add.s64 	%rd30, %rd30, 64;
	add.s64 	%rd29, %rd29, 64;
	setp.lt.u32 	%p6, %r88, 48;
	mov.u32 	%r88, %r22;
	@%p6 bra 	$L__BB0_8;
$L__BB0_9:
	setp.gt.u32 	%p7, %r91, 63;
	bar.sync 	0;
	ld.shared.f32 	%f25, [%r5];
	shl.b32 	%r61, %r91, 8;
	mov.u32 	%r62, _ZZ3fa2IfLi16ELi16ELi64EEvPT_S1_S1_S1_ifE2sK;
	add.s32 	%r63, %r62, %r61;
	ld.shared.f32 	%f26, [%r63];
	fma.rn.f32 	%f27, %f25, %f26, 0f00000000;
	ld.shared.f32 	%f28, [%r5+4];
	ld.shared.f32 	%f29, [%r63+4];
	fma.rn.f32 	%f30, %f28, %f29, %f27;
	ld.shared.f32 	%f31, [%r5+8];
	ld.shared.f32 	%f32, [%r63+8];
	fma.rn.f32 	%f33, %f31, %f32, %f30;
	ld.shared.f32 	%f34, [%r5+12];
	ld.shared.f32 	%f35, [%r63+12];
	fma.rn.f32 	%f36, %f34, %f35, %f33;
	ld.shared.f32 	%f37, [%r5+16];
	ld.shared.f32 	%f38, [%r63+16];
	fma.rn.f32 	%f39, %f37, %f38, %f36;
	ld.shared.f32 	%f40, [%r5+20];
	ld.shared.f32 	%f41, [%r63+20];
	fma.rn.f32 	%f42, %f40, %f41, %f39;
	ld.shared.f32 	%f43, [%r5+24];
	ld.shared.f32 	%f44, [%r63+24];
	fma.rn.f32 	%f45, %f43, %f44, %f42;
	ld.shared.f32 	%f46, [%r5+28];
	ld.shared.f32 	%f47, [%r63+28];
	fma.rn.f32 	%f48, %f46, %f47, %f45;
	ld.shared.f32 	%f49, [%r5+32];
	ld.shared.f32 	%f50, [%r63+32];
	fma.rn.f32 	%f51, %f49, %f50, %f48;
	ld.shared.f32 	%f52, [%r5+36];
	ld.shared.f32 	%f53, [%r63+36];
	fma.rn.f32 	%f54, %f52, %f53, %f51;
	ld.shared.f32 	%f55, [%r5+40];
	ld.shared.f32 	%f56, [%r63+40];
	fma.rn.f32 	%f57, %f55, %f56, %f54;
	ld.shared.f32 	%f58, [%r5+44];
	ld.shared.f32 	%f59, [%r63+44];
	fma.rn.f32 	%f60, %f58, %f59, %f57;
	ld.shared.f32 	%f61, [%r5+48];
	ld.shared.f32 	%f62, [%r63+48];
	fma.rn.f32 	%f63, %f61, %f62, %f60;
	ld.shared.f32 	%f64, [%r5+52];
	ld.shared.f32 	%f65, [%r63+52];
	fma.rn.f32 	%f66, %f64, %f65, %f63;
	ld.shared.f32 	%f67, [%r5+56];
	ld.shared.f32 	%f68, [%r63+56];
	fma.rn.f32 	%f69, %f67, %f68, %f66;
	ld.shared.f32 	%f70, [%r5+60];
	ld.shared.f32 	%f71, [%r63+60];
	fma.rn.f32 	%f72, %f70, %f71, %f69;
	ld.shared.f32 	%f73, [%r5+64];
	ld.shared.f32 	%f74, [%r63+64];
	fma.rn.f32 	%f75, %f73, %f74, %f72;
	ld.shared.f32 	%f76, [%r5+68];
	ld.shared.f32 	%f77, [%r63+68];
	fma.rn.f32 	%f78, %f76, %f77, %f75;
	ld.shared.f32 	%f79, [%r5+72];
	ld.shared.f32 	%f80, [%r63+72];
	fma.rn.f32 	%f81, %f79, %f80, %f78;
	ld.shared.f32 	%f82, [%r5+76];
	ld.shared.f32 	%f83, [%r63+76];
	fma.rn.f32 	%f84, %f82, %f83, %f81;
	ld.shared.f32 	%f85, [%r5+80];
	ld.shared.f32 	%f86, [%r63+80];
	fma.rn.f32 	%f87, %f85, %f86, %f84;
	ld.shared.f32 	%f88, [%r5+84];
	ld.shared.f32 	%f89, [%r63+84];
	fma.rn.f32 	%f90, %f88, %f89, %f87;
	ld.shared.f32 	%f91, [%r5+88];
	ld.shared.f32 	%f92, [%r63+88];
	fma.rn.f32 	%f93, %f91, %f92, %f90;
	ld.shared.f32 	%f94, [%r5+92];
	ld.shared.f32 	%f95, [%r63+92];
	fma.rn.f32 	%f96, %f94, %f95, %f93;
	ld.shared.f32 	%f97, [%r5+96];
	ld.shared.f32 	%f98, [%r63+96];
	fma.rn.f32 	%f99, %f97, %f98, %f96;
	ld.shared.f32 	%f100, [%r5+100];
	ld.shared.f32 	%f101, [%r63+100];
	fma.rn.f32 	%f102, %f100, %f101, %f99;
	ld.shared.f32 	%f103, [%r5+104];
	ld.shared.f32 	%f104, [%r63+104];
	fma.rn.f32 	%f105, %f103, %f104, %f102;
	ld.shared.f32 	%f106, [%r5+108];
	ld.shared.f32 	%f107, [%r63+108];
	fma.rn.f32 	%f108, %f106, %f107, %f105;
	ld.shared.f32 	%f109, [%r5+112];
	ld.shared.f32 	%f110, [%r63+112];
	fma.rn.f32 	%f111, %f109, %f110, %f108;
	ld.shared.f32 	%f112, [%r5+116];
	ld.shared.f32 	%f113, [%r63+116];
	fma.rn.f32 	%f114, %f112, %f113, %f111;
	ld.shared.f32 	%f115, [%r5+120];
	ld.shared.f32 	%f116, [%r63+120];
	fma.rn.f32 	%f117, %f115, %f116, %f114;
	ld.shared.f32 	%f118, [%r5+124];
	ld.shared.f32 	%f119, [%r63+124];
	fma.rn.f32 	%f120, %f118, %f119, %f117;
	ld.shared.f32 	%f121, [%r5+128];
	ld.shared.f32 	%f122, [%r63+128];
	fma.rn.f32 	%f123, %f121, %f122, %f120;
	ld.shared.f32 	%f124, [%r5+132];
	ld.shared.f32 	%f125, [%r63+132];
	fma.rn.f32 	%f126, %f124, %f125, %f123;
	ld.shared.f32 	%f127, [%r5+136];
	ld.shared.f32 	%f128, [%r63+136];
	fma.rn.f32 	%f129, %f127, %f128, %f126;
	ld.shared.f32 	%f130, [%r5+140];
	ld.shared.f32 	%f131, [%r63+140];
	fma.rn.f32 	%f132, %f130, %f131, %f129;
	ld.shared.f32 	%f133, [%r5+144];
	ld.shared.f32 	%f134, [%r63+144];
	fma.rn.f32 	%f135, %f133, %f134, %f132;
	ld.shared.f32 	%f136, [%r5+148];
	ld.shared.f32 	%f137, [%r63+148];
	fma.rn.f32 	%f138, %f136, %f137, %f135;
	ld.shared.f32 	%f139, [%r5+152];
	ld.shared.f32 	%f140, [%r63+152];
	fma.rn.f32 	%f141, %f139, %f140, %f138;
	ld.shared.f32 	%f142, [%r5+156];
	ld.shared.f32 	%f143, [%r63+156];
	fma.rn.f32 	%f144, %f142, %f143, %f141;
	ld.shared.f32 	%f145, [%r5+160];
	ld.shared.f32 	%f146, [%r63+160];
	fma.rn.f32 	%f147, %f145, %f146, %f144;
	ld.shared.f32 	%f148, [%r5+164];
	ld.shared.f32 	%f149, [%r63+164];
	fma.rn.f32 	%f150, %f148, %f149, %f147;
	ld.shared.f32 	%f151, [%r5+168];
	ld.shared.f32 	%f152, [%r63+168];
	fma.rn.f32 	%f153, %f151, %f152, %f150;
	ld.shared.f32 	%f154, [%r5+172];
	ld.shared.f32 	%f155, [%r63+172];
	fma.rn.f32 	%f156, %f154, %f155, %f153;
	ld.shared.f32 	%f157, [%r5+176];
	ld.shared.f32 	%f158, [%r63+176];
	fma.rn.f32 	%f159, %f157, %f158, %f156;
	ld.shared.f32 	%f160, [%r5+180];
	ld.shared.f32 	%f161, [%r63+180];
	fma.rn.f32 	%f162, %f160, %f161, %f159;
	ld.shared.f32 	%f163, [%r5+184];
	ld.shared.f32 	%f164, [%r63+184];
	fma.rn.f32 	%f165, %f163, %f164, %f162;
	ld.shared.f32 	%f166, [%r5+188];
	ld.shared.f32 	%f167, [%r63+188];
	fma.rn.f32 	%f168, %f166, %f167, %f165;
	ld.shared.f32 	%f169, [%r5+192];
	ld.shared.f32 	%f170, [%r63+192];
	fma.rn.f32 	%f171, %f169, %f170, %f168;
	ld.shared.f32 	%f172, [%r5+196];
	ld.shared.f32 	%f173, [%r63+196];
	fma.rn.f32 	%f174, %f172, %f173, %f171;
	ld.shared.f32 	%f175, [%r5+200];
	ld.shared.f32 	%f176, [%r63+200];
	fma.rn.f32 	%f177, %f175, %f176, %f174;
	ld.shared.f32 	%f178, [%r5+204];
	ld.shared.f32 	%f179, [%r63+204];
	fma.rn.f32 	%f180, %f178, %f179, %f177;
	ld.shared.f32 	%f181, [%r5+208];
	ld.shared.f32 	%f182, [%r63+208];
	fma.rn.f32 	%f183, %f181, %f182, %f180;
	ld.shared.f32 	%f184, [%r5+212];
	ld.shared.f32 	%f185, [%r63+212];
	fma.rn.f32 	%f186, %f184, %f185, %f183;
	ld.shared.f32 	%f187, [%r5+216];
	ld.shared.f32 	%f188, [%r63+216];
	fma.rn.f32 	%f189, %f187, %f188, %f186;
	ld.shared.f32 	%f190, [%r5+220];
	ld.shared.f32 	%f191, [%r63+220];
	fma.rn.f32 	%f192, %f190, %f191, %f189;
	ld.shared.f32 	%f193, [%r5+224];
	ld.shared.f32 	%f194, [%r63+224];
	fma.rn.f32 	%f195, %f193, %f194, %f192;
	ld.shared.f32 	%f196, [%r5+228];
	ld.shared.f32 	%f197, [%r63+228];
	fma.rn.f32 	%f198, %f196, %f197, %f195;
	ld.shared.f32 	%f199, [%r5+232];
	ld.shared.f32 	%f200, [%r63+232];
	fma.rn.f32 	%f201, %f199, %f200, %f198;
	ld.shared.f32 	%f202, [%r5+236];
	ld.shared.f32 	%f203, [%r63+236];
	fma.rn.f32 	%f204, %f202, %f203, %f201;
	ld.shared.f32 	%f205, [%r5+240];
	ld.shared.f32 	%f206, [%r63+240];
	fma.rn.f32 	%f207, %f205, %f206, %f204;
	ld.shared.f32 	%f208, [%r5+244];
	ld.shared.f32 	%f209, [%r63+244];
	fma.rn.f32 	%f210, %f208, %f209, %f207;
	ld.shared.f32 	%f211, [%r5+248];
	ld.shared.f32 	%f212, [%r63+248];
	fma.rn.f32 	%f213, %f211, %f212, %f210;
	ld.shared.f32 	%f214, [%r5+252];
	ld.shared.f32 	%f215, [%r63+252];
	fma.rn.f32 	%f216, %f214, %f215, %f213;
	mul.f32 	%f217, %f21, %f216;
	shl.b32 	%r64, %r91, 2;
	add.s32 	%r65, %r12, %r64;
	st.shared.f32 	[%r65], %f217;
	bar.sync 	0;
	ld.shared.f32 	%f218, [%r12];
	max.f32 	%f219, %f218, 0fFF7FFFFF;
	ld.shared.f32 	%f220, [%r12+4];
	max.f32 	%f221, %f219, %f220;
	ld.shared.f32 	%f222, [%r12+8];
	max.f32 	%f223, %f221, %f222;
	ld.shared.f32 	%f224, [%r12+12];
	max.f32 	%f225, %f223, %f224;
	ld.shared.f32 	%f226, [%r12+16];
	max.f32 	%f227, %f225, %f226;
	ld.shared.f32 	%f228, [%r12+20];
	max.f32 	%f229, %f227, %f228;
	ld.shared.f32 	%f230, [%r12+24];
	max.f32 	%f231, %f229, %f230;
	ld.shared.f32 	%f232, [%r12+28];
	max.f32 	%f233, %f231, %f232;
	ld.shared.f32 	%f234, [%r12+32];
	max.f32 	%f235, %f233, %f234;
	ld.shared.f32 	%f236, [%r12+36];
	max.f32 	%f237, %f235, %f236;
	ld.shared.f32 	%f238, [%r12+40];
	max.f32 	%f239, %f237, %f238;
	ld.shared.f32 	%f240, [%r12+44];
	max.f32 	%f241, %f239, %f240;
	ld.shared.f32 	%f242, [%r12+48];
	max.f32 	%f243, %f241, %f242;
	ld.shared.f32 	%f244, [%r12+52];
	max.f32 	%f245, %f243, %f244;
	ld.shared.f32 	%f246, [%r12+56];
	max.f32 	%f247, %f245, %f246;
	ld.shared.f32 	%f248, [%r12+60];
	max.f32 	%f249, %f247, %f248;
	bar.sync 	0;
	ld.shared.f32 	%f250, [%r10];
	max.f32 	%f2, %f249, %f250;
	ld.shared.f32 	%f251, [%r65];
	sub.f32 	%f252, %f251, %f2;
	fma.rn.f32 	%f253, %f252, 0f3BBB989D, 0f3F000000;
	cvt.sat.f32.f32 	%f254, %f253;
	mov.f32 	%f255, 0f4B400001;
	mov.f32 	%f256, 0f437C0000;
	fma.rm.f32 	%f257, %f254, %f256, %f255;
	add.f32 	%f258, %f257, 0fCB40007F;
	neg.f32 	%f259, %f258;
	fma.rn.f32 	%f260, %f252, 0f3FB8AA3B, %f259;
	fma.rn.f32 	%f261, %f252, 0f32A57060, %f260;
	mov.b32 	%r66, %f257;
	shl.b32 	%r67, %r66, 23;
	mov.b32 	%f262, %r67;
	ex2.approx.ftz.f32 	%f263, %f261;
	mul.f32 	%f264, %f263, %f262;
	st.shared.f32 	[%r14], %f264;
	bar.sync 	0;
	ld.shared.f32 	%f265, [%r13];
	add.f32 	%f266, %f265, 0f00000000;
	ld.shared.f32 	%f267, [%r13+4];
	add.f32 	%f268, %f266, %f267;
	ld.shared.f32 	%f269, [%r13+8];
	add.f32 	%f270, %f268, %f269;
	ld.shared.f32 	%f271, [%r13+12];
	add.f32 	%f272, %f270, %f271;
	ld.shared.f32 	%f273, [%r13+16];
	add.f32 	%f274, %f272, %f273;
	ld.shared.f32 	%f275, [%r13+20];
	add.f32 	%f276, %f274, %f275;
	ld.shared.f32 	%f277, [%r13+24];
	add.f32 	%f278, %f276, %f277;
	ld.shared.f32 	%f279, [%r13+28];
	add.f32 	%f280, %f278, %f279;
	ld.shared.f32 	%f281, [%r13+32];
	add.f32 	%f282, %f280, %f281;
	ld.shared.f32 	%f283, [%r13+36];
	add.f32 	%f284, %f282, %f283;
	ld.shared.f32 	%f285, [%r13+40];
	add.f32 	%f286, %f284, %f285;
	ld.shared.f32 	%f287, [%r13+44];
	add.f32 	%f288, %f286, %f287;
	ld.shared.f32 	%f289, [%r13+48];
	add.f32 	%f290, %f288, %f289;
	ld.shared.f32 	%f291, [%r13+52];
	add.f32 	%f292, %f290, %f291;
	ld.shared.f32 	%f293, [%r13+56];
	add.f32 	%f294, %f292, %f293;
	ld.shared.f32 	%f295, [%r13+60];
	add.f32 	%f296, %f294, %f295;
	bar.sync 	0;
	mov.u32 	%r68, _ZZ3fa2IfLi16ELi16ELi64EEvPT_S1_S1_S1_ifE4sMax;
	add.s32 	%r69, %r68, %r64;
	ld.shared.f32 	%f297, [%r69];
	sub.f32 	%f298, %f297, %f2;
	fma.rn.f32 	%f299, %f298, 0f3BBB989D, 0f3F000000;
	cvt.sat.f32.f32 	%f300, %f299;
	fma.rm.f32 	%f301, %f300, %f256, %f255;
	add.f32 	%f302, %f301, 0fCB40007F;
	neg.f32 	%f303, %f302;
	fma.rn.f32 	%f304, %f298, 0f3FB8AA3B, %f303;
	fma.rn.f32 	%f305, %f298, 0f32A57060, %f304;
	mov.b32 	%r70, %f301;
	shl.b32 	%r71, %r70, 23;
	mov.b32 	%f306, %r71;
	ex2.approx.ftz.f32 	%f307, %f305;
	mul.f32 	%f3, %f307, %f306;
	ld.shared.f32 	%f308, [%r11];
	fma.rn.f32 	%f4, %f308, %f3, %f296;
	bar.sync 	0;
	@%p7 bra 	$L__BB0_12;
	ld.shared.f32 	%f5, [%r13];
	ld.shared.f32 	%f6, [%r13+4];
	ld.shared.f32 	%f7, [%r13+8];
	ld.shared.f32 	%f8, [%r13+12];
	ld.shared.f32 	%f9, [%r13+16];
	ld.shared.f32 	%f10, [%r13+20];
	ld.shared.f32 	%f11, [%r13+24];
	ld.shared.f32 	%f12, [%r13+28];
	ld.shared.f32 	%f13, [%r13+32];
	ld.shared.f32 	%f14, [%r13+36];
	ld.shared.f32 	%f15, [%r13+40];
	ld.shared.f32 	%f16, [%r13+44];
	ld.shared.f32 	%f17, [%r13+48];
	ld.shared.f32 	%f18, [%r13+52];
	ld.shared.f32 	%f19, [%r13+56];
	ld.shared.f32 	%f20, [%r13+60];
	mov.u32 	%r89, %r91;
$L__BB0_11:
	shl.b32 	%r72, %r89, 2;
	add.s32 	%r73, %r6, %r72;
	ld.shared.f32 	%f309, [%r73];
	mov.u32 	%r74, _ZZ3fa2IfLi16ELi16ELi64EEvPT_S1_S1_S1_ifE2sV;
	add.s32 	%r75, %r74, %r72;
	ld.shared.f32 	%f310, [%r75];
	mul.f32 	%f311, %f5, %f310;
	fma.rn.f32 	%f312, %f3, %f309, %f311;
	ld.shared.f32 	%f313, [%r75+256];
	fma.rn.f32 	%f314, %f6, %f313, %f312;
	ld.shared.f32 	%f315, [%r75+512];
	fma.rn.f32 	%f316, %f7, %f315, %f314;
	ld.shared.f32 	%f317, [%r75+768];
	fma.rn.f32 	%f318, %f8, %f317, %f316;
	ld.shared.f32 	%f319, [%r75+1024];
	fma.rn.f32 	%f320, %f9, %f319, %f318;
	ld.shared.f32 	%f321, [%r75+1280];
	fma.rn.f32 	%f322, %f10, %f321, %f320;
	ld.shared.f32 	%f323, [%r75+1536];
	fma.rn.f32 	%f324, %f11, %f323, %f322;
	ld.shared.f32 	%f325, [%r75+1792];
	fma.rn.f32 	%f326, %f12, %f325, %f324;
	ld.shared.f32 	%f327, [%r75+2048];
	fma.rn.f32 	%f328, %f13, %f327, %f326;
	ld.shared.f32 	%f329, [%r75+2304];
	fma.rn.f32 	%f330, %f14, %f329, %f328;
	ld.shared.f32 	%f331, [%r75+2560];
	fma.rn.f32 	%f332, %f15, %f331, %f330;
	ld.shared.f32 	%f333, [%r75+2816];
	fma.rn.f32 	%f334, %f16, %f333, %f332;
	ld.shared.f32 	%f335, [%r75+3072];
	fma.rn.f32 	%f336, %f17, %f335, %f334;
	ld.shared.f32 	%f337, [%r75+3328];
	fma.rn.f32 	%f338, %f18, %f337, %f336;
	ld.shared.f32 	%f339, [%r75+3584];
	fma.rn.f32 	%f340, %f19, %f339, %f338;
	ld.shared.f32 	%f341, [%r75+3840];
	fma.rn.f32 	%f342, %f20, %f341, %f340;
	st.shared.f32 	[%r73], %f342;
	add.s32 	%r26, %r89, 16;
	setp.lt.u32 	%p8, %r89, 48;
	mov.u32 	%r89, %r26;
	@%p8 bra 	$L__BB0_11;
$L__BB0_12:
	st.shared.f32 	[%r10], %f2;
	st.shared.f32 	[%r11], %f4;
	bar.sync 	0;
	add.s32 	%r85, %r85, 16;
	setp.lt.s32 	%p9, %r85, %r32;
	@%p9 bra 	$L__BB0_6;
$L__BB0_13:
	setp.gt.u32 	%p10, %r91, 63;
	@%p10 bra 	$L__BB0_16;
	ld.shared.f32 	%f1, [%r11];
	shl.b32 	%r76, %r3, 10;
	or.b32  	%r77, %r91, %r76;
	shl.b32 	%r78, %r2, 6;
	add.s32 	%r79, %r77, %r78;
	cvt.u64.u32 	%rd25, %r79;
	add.s64 	%rd26, %rd1, %rd25;
	shl.b64 	%rd27, %rd26, 2;
	cvta.to.global.u64 	%rd28, %rd17;
	add.s64 	%rd31, %rd28, %rd27;
	shl.b32 	%r80, %r2, 8;
	shl.b32 	%r81, %r91, 2;
	add.s32 	%r82, %r80, %r81;
	mov.u32 	%r83, _ZZ3fa2IfLi16ELi16ELi64EEvPT_S1_S1_S1_ifE2sO;
	add.s32 	%r90, %r83, %r82;
$L__BB0_15:
	ld.shared.f32 	%f343, [%r90];
	div.rn.f32 	%f344, %f343, %f1;
	st.global.f32 	[%rd31], %f344;
	add.s32 	%r30, %r91, 16;
	add.s64 	%rd31, %rd31, 64;
	add.s32 	%r90, %r90, 64;
	setp.lt.u32 	%p11, %r91, 48;
	mov.u32 	%r91, %r30;
	@%p11 bra 	$L__BB0_15;
$L__BB0_16:
	ret;

}


// ===== COMPILED SASS (sm_100) =====

	.target	sm_100

	.elftype	@"ET_EXEC"


//--------------------- .note.nv.tkinfo           --------------------------
	.section	.note.nv.tkinfo,"",@"SHT_NOTE"
	.sectionflags	@"SHF_NOTE_NV_TKINFO"
	.tkinfo
        /*0018*/ 	.word	0x00000002
        /*0030*/ 	.string	""
        /*0030*/ 	.string	"ptxas"
        /*0030*/ 	.string	"Cuda compilation tools, release 13.0, V13.0.88"
        /*0030*/ 	.string	"Build cuda_13.0.r13.0/compiler.36424714_0"
        /*0030*/ 	.string	"-arch sm_100 -m 64 "



//--------------------- .note.nv.cuinfo           --------------------------
	.section	.note.nv.cuinfo,"",@"SHT_NOTE"
	.sectionflags	@"SHF_NOTE_NV_CUINFO"
        /*0018*/ 	.short	0x0002
        /*001a*/ 	.short	0x0064
        /*001c*/ 	.short	0x0082
	.zero		2


//--------------------- .nv.info                  --------------------------
	.section	.nv.info,"",@"SHT_CUDA_INFO"
	.align	4


	//----- nvinfo : EIATTR_REGCOUNT
	.align		4
        /*0000*/ 	.byte	0x04, 0x2f
        /*0002*/ 	.short	(.L_1 - .L_0)
	.align		4
.L_0:
        /*0004*/ 	.word	index@(_Z3fa2IfLi16ELi16ELi64EEvPT_S1_S1_S1_if)
        /*0008*/ 	.word	0x0000002e


	//----- nvinfo : EIATTR_FRAME_SIZE
	.align		4
.L_1:
        /*000c*/ 	.byte	0x04, 0x11
        /*000e*/ 	.short	(.L_3 - .L_2)
	.align		4
.L_2:
        /*0010*/ 	.word	index@($__internal_0_$__cuda_sm3x_div_rn_noftz_f32_slowpath)
        /*0014*/ 	.word	0x00000000


	//----- nvinfo : EIATTR_FRAME_SIZE
	.align		4
.L_3:
        /*0018*/ 	.byte	0x04, 0x11
        /*001a*/ 	.short	(.L_5 - .L_4)
	.align		4
.L_4:
        /*001c*/ 	.word	index@(_Z3fa2IfLi16ELi16ELi64EEvPT_S1_S1_S1_if)
        /*0020*/ 	.word	0x00000000


	//----- nvinfo : EIATTR_MIN_STACK_SIZE
	.align		4
.L_5:
        /*0024*/ 	.byte	0x04, 0x12
        /*0026*/ 	.short	(.L_7 - .L_6)
	.align		4
.L_6:
        /*0028*/ 	.word	index@(_Z3fa2IfLi16ELi16ELi64EEvPT_S1_S1_S1_if)
        /*002c*/ 	.word	0x00000000
.L_7:


//--------------------- .nv.compat                --------------------------
	.section	.nv.compat,"",@"SHT_CUDA_COMPAT_INFO"
	.align	4
        /*0000*/ 	.byte	0x02, 0x09, 0x00, 0x00, 0x02, 0x02, 0x01, 0x00, 0x02, 0x05, 0x05, 0x00, 0x03, 0x07, 0x01, 0x01
        /*0010*/ 	.byte	0x02, 0x03, 0x00, 0x00, 0x02, 0x06, 0x01, 0x00, 0x04, 0x0b, 0x08, 0x00, 0x01, 0x00, 0x00, 0x00
        /*0020*/ 	.byte	0x00, 0x00, 0x00, 0x00


//--------------------- .nv.info._Z3fa2IfLi16ELi16ELi64EEvPT_S1_S1_S1_if --------------------------
	.section	.nv.info._Z3fa2IfLi16ELi16ELi64EEvPT_S1_S1_S1_if,"",@"SHT_CUDA_INFO"
	.sectionflags	@""
	.align	4


	//----- nvinfo : EIATTR_CUDA_API_VERSION
	.align		4
        /*0000*/ 	.byte	0x04, 0x37
        /*0002*/ 	.short	(.L_9 - .L_8)
.L_8:
        /*0004*/ 	.word	0x00000082


	//----- nvinfo : EIATTR_KPARAM_INFO
	.align		4
.L_9:
        /*0008*/ 	.byte	0x04, 0x17
        /*000a*/ 	.short	(.L_11 - .L_10)
.L_10:
        /*000c*/ 	.word	0x00000000
        /*0010*/ 	.short	0x0005
        /*0012*/ 	.short	0x0024
        /*0014*/ 	.byte	0x00, 0xf0, 0x11, 0x00


	//----- nvinfo : EIATTR_KPARAM_INFO
	.align		4
.L_11:
        /*0018*/ 	.byte	0x04, 0x17
        /*001a*/ 	.short	(.L_13 - .L_12)
.L_12:
        /*001c*/ 	.word	0x00000000
        /*0020*/ 	.short	0x0004
        /*0022*/ 	.short	0x0020
        /*0024*/ 	.byte	0x00, 0xf0, 0x11, 0x00


	//----- nvinfo : EIATTR_KPARAM_INFO
	.align		4
.L_13:
        /*0028*/ 	.byte	0x04, 0x17
        /*002a*/ 	.short	(.L_15 - .L_14)
.L_14:
        /*002c*/ 	.word	0x00000000
        /*0030*/ 	.short	0x0003
        /*0032*/ 	.short	0x0018
        /*0034*/ 	.byte	0x00, 0xf5, 0x21, 0x00


	//----- nvinfo : EIATTR_KPARAM_INFO
	.align		4
.L_15:
        /*0038*/ 	.byte	0x04, 0x17
        /*003a*/ 	.short	(.L_17 - .L_16)
.L_16:
        /*003c*/ 	.word	0x00000000
        /*0040*/ 	.short	0x0002
        /*0042*/ 	.short	0x0010
        /*0044*/ 	.byte	0x00, 0xf5, 0x21, 0x00


	//----- nvinfo : EIATTR_KPARAM_INFO
	.align		4
.L_17:
        /*0048*/ 	.byte	0x04, 0x17
        /*004a*/ 	.short	(.L_19 - .L_18)
.L_18:
        /*004c*/ 	.word	0x00000000
        /*0050*/ 	.short	0x0001
        /*0052*/ 	.short	0x0008
        /*0054*/ 	.byte	0x00, 0xf5, 0x21, 0x00


	//----- nvinfo : EIATTR_KPARAM_INFO
	.align		4
.L_19:
        /*0058*/ 	.byte	0x04, 0x17
        /*005a*/ 	.short	(.L_21 - .L_20)
.L_20:
        /*005c*/ 	.word	0x00000000
        /*0060*/ 	.short	0x0000
        /*0062*/ 	.short	0x0000
        /*0064*/ 	.byte	0x00, 0xf5, 0x21, 0x00


	//----- nvinfo : EIATTR_SPARSE_MMA_MASK
	.align		4
.L_21:
        /*0068*/ 	.byte	0x03, 0x50
        /*006a*/ 	.short	0x0000


	//----- nvinfo : EIATTR_MAXREG_COUNT
	.align		4
        /*006c*/ 	.byte	0x03, 0x1b
        /*006e*/ 	.short	0x00ff


	//----- nvinfo : EIATTR_NUM_BARRIERS
	.align		4
        /*0070*/ 	.byte	0x02, 0x4c
        /*0072*/ 	.byte	0x01
	.zero		1


	//----- nvinfo : EIATTR_MERCURY_ISA_VERSION
	.align		4
        /*0074*/ 	.byte	0x03, 0x5f
        /*0076*/ 	.short	0x0101


	//----- nvinfo : EIATTR_VRC_CTA_INIT_COUNT
	.align		4
        /*0078*/ 	.byte	0x02, 0x4a
	.zero		1
	.zero		1


	//----- nvinfo : EIATTR_EXIT_INSTR_OFFSETS
	.align		4
        /*007c*/ 	.byte	0x04, 0x1c
        /*007e*/ 	.short	(.L_23 - .L_22)


	//   ....[0]....
.L_22:
        /*0080*/ 	.word	0x00000060


	//   ....[1]....
        /*0084*/ 	.word	0x000014e0


	//   ....[2]....
        /*0088*/ 	.word	0x00001720


	//----- nvinfo : EIATTR_CRS_STACK_SIZE
	.align		4
.L_23:
        /*008c*/ 	.byte	0x04, 0x1e
        /*008e*/ 	.short	(.L_25 - .L_24)
.L_24:
        /*0090*/ 	.word	0x00000000


	//----- nvinfo : EIATTR_CBANK_PARAM_SIZE
	.align		4
.L_25:
        /*0094*/ 	.byte	0x03, 0x19
        /*0096*/ 	.short	0x0028


	//----- nvinfo : EIATTR_PARAM_CBANK
	.align		4
        /*0098*/ 	.byte	0x04, 0x0a
        /*009a*/ 	.short	(.L_27 - .L_26)
	.align		4
.L_26:
        /*009c*/ 	.word	index@(.nv.constant0._Z3fa2IfLi16ELi16ELi64EEvPT_S1_S1_S1_if)
        /*00a0*/ 	.short	0x0380
        /*00a2*/ 	.short	0x0028


	//----- nvinfo : EIATTR_SW_WAR
	.align		4
.L_27:
        /*00a4*/ 	.byte	0x04, 0x36
        /*00a6*/ 	.short	(.L_29 - .L_28)
.L_28:
        /*00a8*/ 	.word	0x00000008
.L_29:


//--------------------- .nv.callgraph             --------------------------
	.section	.nv.callgraph,"",@"SHT_CUDA_CALLGRAPH"
	.align	4
	.sectionentsize	8
	.align		4
        /*0000*/ 	.word	0x00000000
	.align		4
        /*0004*/ 	.word	0xffffffff
	.align		4
        /*0008*/ 	.word	0x00000000
	.align		4
        /*000c*/ 	.word	0xfffffffe
	.align		4
        /*0010*/ 	.word	0x00000000
	.align		4
        /*0014*/ 	.word	0xfffffffd
	.align		4
        /*0018*/ 	.word	0x00000000
	.align		4
        /*001c*/ 	.word	0xfffffffc


//--------------------- .text._Z3fa2IfLi16ELi16ELi64EEvPT_S1_S1_S1_if --------------------------
	.section	.text._Z3fa2IfLi16ELi16ELi64EEvPT_S1_S1_S1_if,"ax",@progbits
	.align	128
        .global         _Z3fa2IfLi16ELi16ELi64EEvPT_S1_S1_S1_if
        .type           _Z3fa2IfLi16ELi16ELi64EEvPT_S1_S1_S1_if,@function
        .size           _Z3fa2IfLi16ELi16ELi64EEvPT_S1_S1_S1_if,(.L_x_25 - _Z3fa2IfLi16ELi16ELi64EEvPT_S1_S1_S1_if)
        .other          _Z3fa2IfLi16ELi16ELi64EEvPT_S1_S1_S1_if,@"STO_CUDA_ENTRY STV_DEFAULT"
_Z3fa2IfLi16ELi16ELi64EEvPT_S1_S1_S1_if:
.text._Z3fa2IfLi16ELi16ELi64EEvPT_S1_S1_S1_if:
[----:B------:R-:W-:Y:S01]  /*0000*/  LDC R1, c[0x0][0x37c] ;  /* 0x0000df00ff017b82 */ /* 0x000fe20000000800 */
[----:B------:R-:W0:Y:S01]  /*0010*/  S2R R9, SR_TID.Y ;  /* 0x0000000000097919 */ /* 0x000e220000002200 */
[----:B------:R-:W1:Y:S01]  /*0020*/  LDCU UR8, c[0x0][0x3a0] ;  /* 0x00007400ff0877ac */ /* 0x000e620008000800 */
[----:B------:R-:W0:Y:S02]  /*0030*/  S2R R0, SR_CTAID.Y ;  /* 0x0000000000007919 */ /* 0x000e240000002600 */
[----:B0-----:R-:W-:-:S04]  /*0040*/  LEA R4, R0, R9, 0x4 ;  /* 0x0000000900047211 */ /* 0x001fc800078e20ff */
[----:B-1----:R-:W-:-:S13]  /*0050*/  ISETP.GE.AND P0, PT, R4, UR8, PT ;  /* 0x0000000804007c0c */ /* 0x002fda000bf06270 */
[----:B------:R-:W-:Y:S05]  /*0060*/  @P0 EXIT ;  /* 0x000000000000094d */ /* 0x000fea0003800000 */
[----:B------:R-:W0:Y:S01]  /*0070*/  S2R R38, SR_TID.X ;  /* 0x0000000000267919 */ /* 0x000e220000002100 */
[----:B------:R-:W1:Y:S01]  /*0080*/  S2UR UR4, SR_CTAID.X ;  /* 0x00000000000479c3 */ /* 0x000e620000002500 */
[----:B------:R-:W-:Y:S01]  /*0090*/  UMOV UR5, 0x400 ;  /* 0x0000040000057882 */ /* 0x000fe20000000000 */
[----:B------:R-:W-:Y:S01]  /*00a0*/  SHF.L.U32 R11, R9, 0x2, RZ ;  /* 0x00000002090b7819 */ /* 0x000fe200000006ff */
[----:B------:R-:W2:Y:S01]  /*00b0*/  LDCU.64 UR6, c[0x0][0x358] ;  /* 0x00006b00ff0677ac */ /* 0x000ea20008000a00 */
[----:B------:R-:W-:Y:S01]  /*00c0*/  MOV R39, UR5 ;  /* 0x0000000500277c02 */ /* 0x000fe20008000f00 */
[----:B------:R-:W-:Y:S01]  /*00d0*/  BSSY.RECONVERGENT B0, `(.L_x_0) ;  /* 0x0000023000007945 */ /* 0x000fe20003800200 */
[----:B------:R-:W-:Y:S01]  /*00e0*/  IMAD.MOV.U32 R8, RZ, RZ, -0x800001 ;  /* 0xff7fffffff087424 */ /* 0x000fe200078e00ff */
[----:B------:R-:W3:Y:S01]  /*00f0*/  LDCU.64 UR10, c[0x0][0x380] ;  /* 0x00007000ff0a77ac */ /* 0x000ee20008000a00 */
[----:B------:R-:W4:Y:S01]  /*0100*/  S2UR UR9, SR_CgaCtaId ;  /* 0x00000000000979c3 */ /* 0x000f220000008800 */
[C---:B------:R-:W-:Y:S01]  /*0110*/  VIADD R3, R39.reuse, 0x3000 ;  /* 0x0000300027037836 */ /* 0x040fe20000000000 */
[----:B------:R-:W-:-:S02]  /*0120*/  IADD3 R5, PT, PT, R39, 0x4840, RZ ;  /* 0x0000484027057810 */ /* 0x000fc40007ffe0ff */
[----:B------:R-:W-:Y:S01]  /*0130*/  IADD3 R7, PT, PT, R39, 0x4800, RZ ;  /* 0x0000480027077810 */ /* 0x000fe20007ffe0ff */
[----:B-1----:R-:W-:-:S04]  /*0140*/  UIMAD UR4, UR4, UR8, URZ ;  /* 0x00000008040472a4 */ /* 0x002fc8000f8e02ff */
[----:B------:R-:W-:Y:S01]  /*0150*/  USHF.L.U32 UR4, UR4, 0x6, URZ ;  /* 0x0000000604047899 */ /* 0x000fe200080006ff */
[----:B0-----:R-:W-:-:S03]  /*0160*/  ISETP.GT.U32.AND P0, PT, R38, 0x3f, PT ;  /* 0x0000003f2600780c */ /* 0x001fc60003f04070 */
[----:B------:R-:W-:Y:S01]  /*0170*/  USHF.R.S32.HI UR5, URZ, 0x1f, UR4 ;  /* 0x0000001fff057899 */ /* 0x000fe20008011404 */
[----:B----4-:R-:W-:-:S04]  /*0180*/  MOV R10, UR9 ;  /* 0x00000009000a7c02 */ /* 0x010fc80008000f00 */
[C---:B------:R-:W-:Y:S02]  /*0190*/  LEA R2, R10.reuse, R39, 0x18 ;  /* 0x000000270a027211 */ /* 0x040fe400078ec0ff */
[C---:B------:R-:W-:Y:S02]  /*01a0*/  LEA R36, R10.reuse, R3, 0x18 ;  /* 0x000000030a247211 */ /* 0x040fe400078ec0ff */
[C---:B------:R-:W-:Y:S01]  /*01b0*/  LEA R6, R10.reuse, R5, 0x18 ;  /* 0x000000050a067211 */ /* 0x040fe200078ec0ff */
[C---:B------:R-:W-:Y:S01]  /*01c0*/  IMAD R37, R9.reuse, 0x100, R2 ;  /* 0x0000010009257824 */ /* 0x040fe200078e0202 */
[----:B------:R-:W-:Y:S01]  /*01d0*/  LEA R34, R10, R7, 0x18 ;  /* 0x000000070a227211 */ /* 0x000fe200078ec0ff */
[----:B------:R-:W-:Y:S01]  /*01e0*/  IMAD R36, R9, 0x100, R36 ;  /* 0x0000010009247824 */ /* 0x000fe200078e0224 */
[C---:B------:R-:W-:Y:S02]  /*01f0*/  IADD3 R35, PT, PT, R11.reuse, R6, RZ ;  /* 0x000000060b237210 */ /* 0x040fe40007ffe0ff */
[----:B------:R-:W-:Y:S01]  /*0200*/  IADD3 R34, PT, PT, R11, R34, RZ ;  /* 0x000000220b227210 */ /* 0x000fe20007ffe0ff */
[----:B--23--:R-:W-:Y:S06]  /*0210*/  @P0 BRA `(.L_x_1) ;  /* 0x0000000000380947 */ /* 0x00cfec0003800000 */
[----:B------:R-:W-:-:S07]  /*0220*/  MOV R5, R38 ;  /* 0x0000002600057202 */ /* 0x000fce0000000f00 */
.L_x_2:
[----:B0-----:R-:W-:-:S04]  /*0230*/  LEA R2, R4, R5, 0x6 ;  /* 0x0000000504027211 */ /* 0x001fc800078e30ff */
[----:B------:R-:W-:-:S05]  /*0240*/  IADD3 R3, P0, PT, R2, UR4, RZ ;  /* 0x0000000402037c10 */ /* 0x000fca000ff1e0ff */
[----:B------:R-:W-:Y:S01]  /*0250*/  IMAD.X R6, RZ, RZ, UR5, P0 ;  /* 0x00000005ff067e24 */ /* 0x000fe200080e06ff */
[----:B------:R-:W-:-:S04]  /*0260*/  LEA R2, P0, R3, UR10, 0x2 ;  /* 0x0000000a03027c11 */ /* 0x000fc8000f8010ff */
[----:B------:R-:W-:-:S05]  /*0270*/  LEA.HI.X R3, R3, UR11, R6, 0x2, P0 ;  /* 0x0000000b03037c11 */ /* 0x000fca00080f1406 */
[----:B------:R-:W2:Y:S01]  /*0280*/  LDG.E R2, desc[UR6][R2.64] ;  /* 0x0000000602027981 */ /* 0x000ea2000c1e1900 */
[C---:B------:R-:W-:Y:S02]  /*0290*/  LEA R7, R5.reuse, R37, 0x2 ;  /* 0x0000002505077211 */ /* 0x040fe400078e10ff */
[C---:B------:R-:W-:Y:S02]  /*02a0*/  LEA R6, R5.reuse, R36, 0x2 ;  /* 0x0000002405067211 */ /* 0x040fe400078e10ff */
[C---:B------:R-:W-:Y:S01]  /*02b0*/  ISETP.GE.U32.AND P0, PT, R5.reuse, 0x30, PT ;  /* 0x000000300500780c */ /* 0x040fe20003f06070 */
[----:B------:R-:W-:Y:S01]  /*02c0*/  VIADD R5, R5, 0x10 ;  /* 0x0000001005057836 */ /* 0x000fe20000000000 */
[----:B--2---:R0:W-:Y:S04]  /*02d0*/  STS [R7], R2 ;  /* 0x0000000207007388 */ /* 0x0041e80000000800 */
[----:B------:R0:W-:Y:S07]  /*02e0*/  STS [R6], RZ ;  /* 0x000000ff06007388 */ /* 0x0001ee0000000800 */
[----:B------:R-:W-:Y:S05]  /*02f0*/  @!P0 BRA `(.L_x_2) ;  /* 0xfffffffc00cc8947 */ /* 0x000fea000383ffff */
.L_x_1:
[----:B------:R-:W-:Y:S05]  /*0300*/  BSYNC.RECONVERGENT B0 ;  /* 0x0000000000007941 */ /* 0x000fea0003800200 */
.L_x_0:
[----:B------:R1:W-:Y:S01]  /*0310*/  STS [R35], R8 ;  /* 0x0000000823007388 */ /* 0x0003e20000000800 */
[----:B------:R-:W-:-:S03]  /*0320*/  ISETP.GE.U32.AND P0, PT, R38, UR8, PT ;  /* 0x0000000826007c0c */ /* 0x000fc6000bf06070 */
[----:B------:R1:W-:Y:S10]  /*0330*/  STS [R34], RZ ;  /* 0x000000ff22007388 */ /* 0x0003f40000000800 */
[----:B-1----:R-:W-:Y:S05]  /*0340*/  @P0 BRA `(.L_x_3) ;  /* 0x0000001000600947 */ /* 0x002fea0003800000 */
[C---:B------:R-:W-:Y:S01]  /*0350*/  IADD3 R3, PT, PT, R39.reuse, 0x4400, RZ ;  /* 0x0000440027037810 */ /* 0x040fe20007ffe0ff */
[C---:B------:R-:W-:Y:S01]  /*0360*/  VIADD R5, R39.reuse, 0x2000 ;  /* 0x0000200027057836 */ /* 0x040fe20000000000 */
[C---:B0-----:R-:W-:Y:S01]  /*0370*/  IADD3 R7, PT, PT, R39.reuse, 0x1000, RZ ;  /* 0x0000100027077810 */ /* 0x041fe20007ffe0ff */
[----:B------:R-:W-:Y:S01]  /*0380*/  IMAD.MOV.U32 R32, RZ, RZ, R38 ;  /* 0x000000ffff207224 */ /* 0x000fe200078e0026 */
[----:B------:R-:W-:Y:S02]  /*0390*/  LEA R2, R10, R3, 0x18 ;  /* 0x000000030a027211 */ /* 0x000fe400078ec0ff */
[----:B------:R-:W-:Y:S02]  /*03a0*/  IADD3 R39, PT, PT, R39, 0x4000, RZ ;  /* 0x0000400027277810 */ /* 0x000fe40007ffe0ff */
[----:B------:R-:W-:Y:S01]  /*03b0*/  LEA R4, R38, R11, 0x8 ;  /* 0x0000000b26047211 */ /* 0x000fe200078e40ff */
[----:B------:R-:W-:Y:S01]  /*03c0*/  IMAD R11, R9, 0x40, R2 ;  /* 0x00000040090b7824 */ /* 0x000fe200078e0202 */
[----:B------:R-:W-:-:S02]  /*03d0*/  LEA R5, R10, R5, 0x18 ;  /* 0x000000050a057211 */ /* 0x000fc400078ec0ff */
[C---:B------:R-:W-:Y:S02]  /*03e0*/  LEA R3, R10.reuse, R7, 0x18 ;  /* 0x000000070a037211 */ /* 0x040fe400078ec0ff */
[----:B------:R-:W-:Y:S02]  /*03f0*/  LEA R10, R10, R39, 0x18 ;  /* 0x000000270a0a7211 */ /* 0x000fe400078ec0ff */
[C---:B------:R-:W-:Y:S02]  /*0400*/  IADD3 R2, PT, PT, R4.reuse, R5, RZ ;  /* 0x0000000504027210 */ /* 0x040fe40007ffe0ff */
[----:B------:R-:W-:Y:S02]  /*0410*/  IADD3 R3, PT, PT, R4, R3, RZ ;  /* 0x0000000304037210 */ /* 0x000fe40007ffe0ff */
[----:B------:R-:W-:Y:S02]  /*0420*/  LEA R33, R9, R10, 0x6 ;  /* 0x0000000a09217211 */ /* 0x000fe400078e30ff */
[----:B------:R-:W-:-:S07]  /*0430*/  LEA R8, R38, R11, 0x2 ;  /* 0x0000000b26087211 */ /* 0x000fce00078e10ff */
.L_x_9:
[----:B------:R-:W-:-:S13]  /*0440*/  ISETP.GT.U32.AND P0, PT, R9, 0x3f, PT ;  /* 0x0000003f0900780c */ /* 0x000fda0003f04070 */
[----:B0-----:R-:W-:Y:S05]  /*0450*/  @P0 BRA `(.L_x_4) ;  /* 0x0000000000740947 */ /* 0x001fea0003800000 */
[----:B------:R-:W0:Y:S01]  /*0460*/  LDCU.64 UR8, c[0x0][0x390] ;  /* 0x00007200ff0877ac */ /* 0x000e220008000a00 */
[----:B------:R-:W-:Y:S01]  /*0470*/  IMAD R4, R32, 0x40, R9 ;  /* 0x0000004020047824 */ /* 0x000fe200078e0209 */
[----:B------:R-:W-:Y:S01]  /*0480*/  MOV R12, R2 ;  /* 0x00000002000c7202 */ /* 0x000fe20000000f00 */
[----:B------:R-:W-:Y:S01]  /*0490*/  IMAD.MOV.U32 R10, RZ, RZ, R3 ;  /* 0x000000ffff0a7224 */ /* 0x000fe200078e0003 */
[----:B------:R-:W1:Y:S01]  /*04a0*/  LDCU.64 UR10, c[0x0][0x388] ;  /* 0x00007100ff0a77ac */ /* 0x000e620008000a00 */
[----:B------:R-:W-:Y:S02]  /*04b0*/  MOV R13, R9 ;  /* 0x00000009000d7202 */ /* 0x000fe40000000f00 */
[----:B------:R-:W-:-:S04]  /*04c0*/  IADD3 R4, P0, PT, R4, UR4, RZ ;  /* 0x0000000404047c10 */ /* 0x000fc8000ff1e0ff */
[----:B------:R-:W-:Y:S02]  /*04d0*/  IADD3.X R15, PT, PT, RZ, UR5, RZ, P0, !PT ;  /* 0x00000005ff0f7c10 */ /* 0x000fe400087fe4ff */
[C---:B------:R-:W-:Y:S02]  /*04e0*/  SHF.L.U32 R6, R4.reuse, 0x2, RZ ;  /* 0x0000000204067819 */ /* 0x040fe400000006ff */
[----:B------:R-:W-:Y:S02]  /*04f0*/  SHF.L.U64.HI R15, R4, 0x2, R15 ;  /* 0x00000002040f7819 */ /* 0x000fe4000001020f */
[C---:B0-----:R-:W-:Y:S02]  /*0500*/  IADD3 R4, P0, PT, R6.reuse, UR8, RZ ;  /* 0x0000000806047c10 */ /* 0x041fe4000ff1e0ff */
[----:B-1----:R-:W-:Y:S02]  /*0510*/  IADD3 R6, P1, PT, R6, UR10, RZ ;  /* 0x0000000a06067c10 */ /* 0x002fe4000ff3e0ff */
[----:B------:R-:W-:-:S02]  /*0520*/  IADD3.X R17, PT, PT, R15, UR9, RZ, P0, !PT ;  /* 0x000000090f117c10 */ /* 0x000fc400087fe4ff */
[----:B------:R-:W-:-:S09]  /*0530*/  IADD3.X R15, PT, PT, R15, UR11, RZ, P1, !PT ;  /* 0x0000000b0f0f7c10 */ /* 0x000fd20008ffe4ff */
.L_x_5:
[----:B------:R-:W-:Y:S01]  /*0540*/  IMAD.MOV.U32 R7, RZ, RZ, R15 ;  /* 0x000000ffff077224 */ /* 0x000fe200078e000f */
[----:B------:R-:W-:-:S05]  /*0550*/  MOV R5, R17 ;  /* 0x0000001100057202 */ /* 0x000fca0000000f00 */
[----:B------:R0:W2:Y:S04]  /*0560*/  LDG.E R7, desc[UR6][R6.64] ;  /* 0x0000000606077981 */ /* 0x0000a8000c1e1900 */
[----:B------:R1:W3:Y:S01]  /*0570*/  LDG.E R5, desc[UR6][R4.64] ;  /* 0x0000000604057981 */ /* 0x0002e2000c1e1900 */
[C---:B------:R-:W-:Y:S02]  /*0580*/  ISETP.GE.U32.AND P0, PT, R13.reuse, 0x30, PT ;  /* 0x000000300d00780c */ /* 0x040fe40003f06070 */
[----:B------:R-:W-:Y:S02]  /*0590*/  IADD3 R13, PT, PT, R13, 0x10, RZ ;  /* 0x000000100d0d7810 */ /* 0x000fe40007ffe0ff */
[----:B0-----:R-:W-:Y:S02]  /*05a0*/  IADD3 R6, P2, PT, R6, 0x40, RZ ;  /* 0x0000004006067810 */ /* 0x001fe40007f5e0ff */
[----:B-1----:R-:W-:-:S03]  /*05b0*/  IADD3 R4, P1, PT, R4, 0x40, RZ ;  /* 0x0000004004047810 */ /* 0x002fc60007f3e0ff */
[----:B------:R-:W-:Y:S01]  /*05c0*/  IMAD.X R15, RZ, RZ, R15, P2 ;  /* 0x000000ffff0f7224 */ /* 0x000fe200010e060f */
[----:B------:R-:W-:Y:S01]  /*05d0*/  IADD3.X R17, PT, PT, RZ, R17, RZ, P1, !PT ;  /* 0x00000011ff117210 */ /* 0x000fe20000ffe4ff */
[----:B--2---:R0:W-:Y:S04]  /*05e0*/  STS [R10], R7 ;  /* 0x000000070a007388 */ /* 0x0041e80000000800 */
[----:B---3--:R1:W-:Y:S01]  /*05f0*/  STS [R12], R5 ;  /* 0x000000050c007388 */ /* 0x0083e20000000800 */
[----:B0-----:R-:W-:Y:S01]  /*0600*/  IADD3 R10, PT, PT, R10, 0x40, RZ ;  /* 0x000000400a0a7810 */ /* 0x001fe20007ffe0ff */
[----:B-1----:R-:W-:Y:S01]  /*0610*/  VIADD R12, R12, 0x40 ;  /* 0x000000400c0c7836 */ /* 0x002fe20000000000 */
[----:B------:R-:W-:Y:S06]  /*0620*/  @!P0 BRA `(.L_x_5) ;  /* 0xfffffffc00c48947 */ /* 0x000fec000383ffff */
.L_x_4:
[----:B------:R-:W-:Y:S05]  /*0630*/  WARPSYNC.ALL ;  /* 0x0000000000007948 */ /* 0x000fea0003800000 */
[----:B------:R-:W0:Y:S08]  /*0640*/  S2UR UR9, SR_CgaCtaId ;  /* 0x00000000000979c3 */ /* 0x000e300000008800 */
[----:B------:R-:W-:Y:S01]  /*0650*/  BAR.SYNC.DEFER_BLOCKING 0x0 ;  /* 0x0000000000007b1d */ /* 0x000fe20000010000 */
[----:B------:R-:W-:-:S05]  /*0660*/  ISETP.GT.U32.AND P0, PT, R38, 0x3f, PT ;  /* 0x0000003f2600780c */ /* 0x000fca0003f04070 */
[----:B------:R-:W-:Y:S01]  /*0670*/  UMOV UR8, 0x400 ;  /* 0x0000040000087882 */ /* 0x000fe20000000000 */
[----:B------:R-:W-:Y:S01]  /*0680*/  BSSY.RECONVERGENT B0, `(.L_x_6) ;  /* 0x00000dd000007945 */ /* 0x000fe20003800200 */
[----:B------:R-:W-:Y:S02]  /*0690*/  MOV R39, UR8 ;  /* 0x0000000800277c02 */ /* 0x000fe40008000f00 */
[----:B------:R-:W1:Y:S03]  /*06a0*/  LDCU UR8, c[0x0][0x3a4] ;  /* 0x00007480ff0877ac */ /* 0x000e660008000800 */
[----:B------:R-:W-:Y:S01]  /*06b0*/  VIADD R5, R39, 0x1000 ;  /* 0x0000100027057836 */ /* 0x000fe20000000000 */
[----:B0-----:R-:W-:Y:S01]  /*06c0*/  MOV R10, UR9 ;  /* 0x00000009000a7c02 */ /* 0x001fe20008000f00 */
[----:B------:R-:W-:Y:S03]  /*06d0*/  LDS.128 R20, [R37+0x10] ;  /* 0x0000100025147984 */ /* 0x000fe60000000c00 */
[----:B------:R-:W-:Y:S01]  /*06e0*/  LEA R5, R10, R5, 0x18 ;  /* 0x000000050a057211 */ /* 0x000fe200078ec0ff */
[----:B------:R-:W-:Y:S03]  /*06f0*/  LDS.128 R12, [R37+0x20] ;  /* 0x00002000250c7984 */ /* 0x000fe60000000c00 */
[----:B------:R-:W-:-:S02]  /*0700*/  LEA R40, R38, R5, 0x8 ;  /* 0x0000000526287211 */ /* 0x000fc400078e40ff */
[----:B------:R-:W-:Y:S04]  /*0710*/  LDS.128 R4, [R37] ;  /* 0x0000000025047984 */ /* 0x000fe80000000c00 */
[----:B------:R-:W0:Y:S04]  /*0720*/  LDS.128 R28, [R40] ;  /* 0x00000000281c7984 */ /* 0x000e280000000c00 */
[----:B------:R-:W2:Y:S04]  /*0730*/  LDS.128 R24, [R40+0x10] ;  /* 0x0000100028187984 */ /* 0x000ea80000000c00 */
[----:B------:R-:W3:Y:S01]  /*0740*/  LDS.128 R16, [R40+0x20] ;  /* 0x0000200028107984 */ /* 0x000ee20000000c00 */
[----:B0-----:R-:W-:-:S04]  /*0750*/  FFMA R4, R4, R28, RZ ;  /* 0x0000001c04047223 */ /* 0x001fc800000000ff */
[----:B------:R-:W-:-:S04]  /*0760*/  FFMA R5, R5, R29, R4 ;  /* 0x0000001d05057223 */ /* 0x000fc80000000004 */
[----:B------:R-:W-:-:S04]  /*0770*/  FFMA R6, R6, R30, R5 ;  /* 0x0000001e06067223 */ /* 0x000fc80000000005 */
[----:B------:R-:W-:Y:S02]  /*0780*/  FFMA R41, R7, R31, R6 ;  /* 0x0000001f07297223 */ /* 0x000fe40000000006 */
[----:B------:R-:W-:Y:S02]  /*0790*/  LDS.128 R4, [R37+0x30] ;  /* 0x0000300025047984 */ /* 0x000fe40000000c00 */
[----:B--2---:R-:W-:Y:S02]  /*07a0*/  FFMA R20, R20, R24, R41 ;  /* 0x0000001814147223 */ /* 0x004fe40000000029 */
[----:B------:R-:W0:Y:S02]  /*07b0*/  LDS.128 R28, [R40+0x30] ;  /* 0x00003000281c7984 */ /* 0x000e240000000c00 */
[----:B------:R-:W-:-:S04]  /*07c0*/  FFMA R21, R21, R25, R20 ;  /* 0x0000001915157223 */ /* 0x000fc80000000014 */
[----:B------:R-:W-:-:S04]  /*07d0*/  FFMA R22, R22, R26, R21 ;  /* 0x0000001a16167223 */ /* 0x000fc80000000015 */
[----:B------:R-:W-:Y:S02]  /*07e0*/  FFMA R23, R23, R27, R22 ;  /* 0x0000001b17177223 */ /* 0x000fe40000000016 */
[----:B------:R-:W-:Y:S02]  /*07f0*/  LDS.128 R24, [R40+0x40] ;  /* 0x0000400028187984 */ /* 0x000fe40000000c00 */
[----:B---3--:R-:W-:Y:S02]  /*0800*/  FFMA R12, R12, R16, R23 ;  /* 0x000000100c0c7223 */ /* 0x008fe40000000017 */
[----:B------:R-:W2:Y:S02]  /*0810*/  LDS.128 R20, [R37+0x40] ;  /* 0x0000400025147984 */ /* 0x000ea40000000c00 */
[----:B------:R-:W-:-:S04]  /*0820*/  FFMA R13, R13, R17, R12 ;  /* 0x000000110d0d7223 */ /* 0x000fc8000000000c */
[----:B------:R-:W-:-:S04]  /*0830*/  FFMA R14, R14, R18, R13 ;  /* 0x000000120e0e7223 */ /* 0x000fc8000000000d */
[----:B------:R-:W-:Y:S02]  /*0840*/  FFMA R15, R15, R19, R14 ;  /* 0x000000130f0f7223 */ /* 0x000fe4000000000e */
[----:B------:R-:W-:Y:S02]  /*0850*/  LDS.128 R16, [R40+0x50] ;  /* 0x0000500028107984 */ /* 0x000fe40000000c00 */
[----:B0-----:R-:W-:Y:S02]  /*0860*/  FFMA R4, R4, R28, R15 ;  /* 0x0000001c04047223 */ /* 0x001fe4000000000f */
[----:B------:R-:W0:Y:S02]  /*0870*/  LDS.128 R12, [R37+0x50] ;  /* 0x00005000250c7984 */ /* 0x000e240000000c00 */
[----:B------:R-:W-:-:S04]  /*0880*/  FFMA R5, R5, R29, R4 ;  /* 0x0000001d05057223 */ /* 0x000fc80000000004 */
[----:B------:R-:W-:-:S04]  /*0890*/  FFMA R6, R6, R30, R5 ;  /* 0x0000001e06067223 */ /* 0x000fc80000000005 */
[----:B------:R-:W-:Y:S02]  /*08a0*/  FFMA R41, R7, R31, R6 ;  /* 0x0000001f07297223 */ /* 0x000fe40000000006 */
[----:B------:R-:W-:Y:S02]  /*08b0*/  LDS.128 R4, [R37+0x60] ;  /* 0x0000600025047984 */ /* 0x000fe40000000c00 */
[----:B--2---:R-:W-:Y:S02]  /*08c0*/  FFMA R20, R20, R24, R41 ;  /* 0x0000001814147223 */ /* 0x004fe40000000029 */
        /* <DEDUP_REMOVED lines=16> */
[----:B------:R-:W-:Y:S04]  /*09d0*/  LDS.128 R4, [R37+0x90] ;  /* 0x0000900025047984 */ /* 0x000fe80000000c00 */
[----:B------:R-:W3:Y:S01]  /*09e0*/  LDS.128 R28, [R40+0x90] ;  /* 0x00009000281c7984 */ /* 0x000ee20000000c00 */
[----:B0-----:R-:W-:-:S04]  /*09f0*/  FFMA R20, R24, R20, R41 ;  /* 0x0000001418147223 */ /* 0x001fc80000000029 */
        /* <DEDUP_REMOVED lines=36> */
[----:B------:R-:W-:Y:S01]  /*0c40*/  FFMA R21, R21, R25, R20 ;  /* 0x0000001915157223 */ /* 0x000fe20000000014 */
[----:B------:R-:W-:-:S03]  /*0c50*/  LEA R25, R38, R33, 0x2 ;  /* 0x0000002126197211 */ /* 0x000fc600078e10ff */
[----:B------:R-:W-:Y:S01]  /*0c60*/  FFMA R22, R22, R26, R21 ;  /* 0x0000001a16167223 */ /* 0x000fe20000000015 */
[----:B------:R-:W-:-:S03]  /*0c70*/  IMAD.MOV.U32 R26, RZ, RZ, 0x3bbb989d ;  /* 0x3bbb989dff1a7424 */ /* 0x000fc600078e00ff */
[----:B------:R-:W-:-:S04]  /*0c80*/  FFMA R23, R23, R27, R22 ;  /* 0x0000001b17177223 */ /* 0x000fc80000000016 */
[----:B--2---:R-:W-:-:S04]  /*0c90*/  FFMA R12, R12, R16, R23 ;  /* 0x000000100c0c7223 */ /* 0x004fc80000000017 */
[----:B------:R-:W-:-:S04]  /*0ca0*/  FFMA R13, R13, R17, R12 ;  /* 0x000000110d0d7223 */ /* 0x000fc8000000000c */
[----:B------:R-:W-:-:S04]  /*0cb0*/  FFMA R14, R14, R18, R13 ;  /* 0x000000120e0e7223 */ /* 0x000fc8000000000d */
[----:B------:R-:W-:-:S04]  /*0cc0*/  FFMA R15, R15, R19, R14 ;  /* 0x000000130f0f7223 */ /* 0x000fc8000000000e */
[----:B---3--:R-:W-:-:S04]  /*0cd0*/  FFMA R4, R4, R28, R15 ;  /* 0x0000001c04047223 */ /* 0x008fc8000000000f */
[----:B------:R-:W-:-:S04]  /*0ce0*/  FFMA R5, R5, R29, R4 ;  /* 0x0000001d05057223 */ /* 0x000fc80000000004 */
[----:B------:R-:W-:-:S04]  /*0cf0*/  FFMA R6, R6, R30, R5 ;  /* 0x0000001e06067223 */ /* 0x000fc80000000005 */
[----:B------:R-:W-:-:S04]  /*0d00*/  FFMA R6, R7, R31, R6 ;  /* 0x0000001f07067223 */ /* 0x000fc80000000006 */
[----:B-1----:R-:W-:-:S05]  /*0d10*/  FMUL R24, R6, UR8 ;  /* 0x0000000806187c20 */ /* 0x002fca0008400000 */
[----:B------:R-:W-:Y:S01]  /*0d20*/  STS [R25], R24 ;  /* 0x0000001819007388 */ /* 0x000fe20000000800 */
[----:B------:R-:W-:Y:S06]  /*0d30*/  BAR.SYNC.DEFER_BLOCKING 0x0 ;  /* 0x0000000000007b1d */ /* 0x000fec0000010000 */
[----:B------:R-:W0:Y:S04]  /*0d40*/  LDS.128 R4, [R33] ;  /* 0x0000000021047984 */ /* 0x000e280000000c00 */
[----:B------:R-:W1:Y:S04]  /*0d50*/  LDS.128 R12, [R33+0x10] ;  /* 0x00001000210c7984 */ /* 0x000e680000000c00 */
[----:B------:R-:W2:Y:S04]  /*0d60*/  LDS.128 R16, [R33+0x20] ;  /* 0x0000200021107984 */ /* 0x000ea80000000c00 */
[----:B------:R-:W3:Y:S01]  /*0d70*/  LDS.128 R20, [R33+0x30] ;  /* 0x0000300021147984 */ /* 0x000ee20000000c00 */
[----:B------:R-:W-:Y:S06]  /*0d80*/  BAR.SYNC.DEFER_BLOCKING 0x0 ;  /* 0x0000000000007b1d */ /* 0x000fec0000010000 */
[----:B------:R-:W4:Y:S01]  /*0d90*/  LDS R27, [R35] ;  /* 0x00000000231b7984 */ /* 0x000f220000000800 */
[----:B0-----:R-:W-:-:S03]  /*0da0*/  FMNMX3 R4, R4, -3.40282346638528859812e+38, R5, !PT ;  /* 0xff7fffff04047876 */ /* 0x001fc60007800005 */
[----:B------:R0:W5:Y:S01]  /*0db0*/  LDS R29, [R25] ;  /* 0x00000000191d7984 */ /* 0x0001620000000800 */
[----:B------:R-:W-:-:S04]  /*0dc0*/  FMNMX3 R4, R4, R6, R7, !PT ;  /* 0x0000000604047276 */ /* 0x000fc80007800007 */
[----:B-1----:R-:W-:Y:S01]  /*0dd0*/  FMNMX3 R4, R4, R12, R13, !PT ;  /* 0x0000000c04047276 */ /* 0x002fe2000780000d */
[----:B------:R-:W-:Y:S02]  /*0de0*/  VIADD R13, R39, 0x4840 ;  /* 0x00004840270d7836 */ /* 0x000fe40000000000 */
[----:B0-----:R-:W-:Y:S01]  /*0df0*/  HFMA2 R25, -RZ, RZ, 3.7421875, 0 ;  /* 0x437c0000ff197431 */ /* 0x001fe200000001ff */
[----:B------:R-:W-:Y:S02]  /*0e00*/  FMNMX3 R4, R4, R14, R15, !PT ;  /* 0x0000000e04047276 */ /* 0x000fe4000780000f */
[----:B------:R-:W-:Y:S02]  /*0e10*/  LEA R13, R10, R13, 0x18 ;  /* 0x0000000d0a0d7211 */ /* 0x000fe400078ec0ff */
[----:B--2---:R-:W-:Y:S02]  /*0e20*/  FMNMX3 R4, R4, R16, R17, !PT ;  /* 0x0000001004047276 */ /* 0x004fe40007800011 */
[----:B------:R-:W-:-:S02]  /*0e30*/  LEA R28, R38, R13, 0x2 ;  /* 0x0000000d261c7211 */ /* 0x000fc400078e10ff */
[----:B------:R-:W-:-:S04]  /*0e40*/  FMNMX3 R4, R4, R18, R19, !PT ;  /* 0x0000001204047276 */ /* 0x000fc80007800013 */
[----:B---3--:R-:W-:-:S04]  /*0e50*/  FMNMX3 R4, R4, R20, R21, !PT ;  /* 0x0000001404047276 */ /* 0x008fc80007800015 */
[----:B------:R-:W-:-:S04]  /*0e60*/  FMNMX3 R4, R4, R22, R23, !PT ;  /* 0x0000001604047276 */ /* 0x000fc80007800017 */
[----:B----4-:R-:W-:-:S05]  /*0e70*/  FMNMX R24, R4, R27, !PT ;  /* 0x0000001b04187209 */ /* 0x010fca0007800000 */
[----:B-----5:R-:W-:-:S04]  /*0e80*/  FADD R29, -R24, R29 ;  /* 0x0000001d181d7221 */ /* 0x020fc80000000100 */
[----:B------:R-:W-:-:S04]  /*0e90*/  FFMA.SAT R4, R29, R26, 0.5 ;  /* 0x3f0000001d047423 */ /* 0x000fc8000000201a */
[----:B------:R-:W-:-:S04]  /*0ea0*/  FFMA.RM R4, R4, R25, 12582913 ;  /* 0x4b40000104047423 */ /* 0x000fc80000004019 */
[C---:B------:R-:W-:Y:S01]  /*0eb0*/  FADD R6, R4.reuse, -12583039 ;  /* 0xcb40007f04067421 */ /* 0x040fe20000000000 */
[----:B------:R-:W-:-:S03]  /*0ec0*/  SHF.L.U32 R4, R4, 0x17, RZ ;  /* 0x0000001704047819 */ /* 0x000fc600000006ff */
[----:B------:R-:W-:-:S04]  /*0ed0*/  FFMA R6, R29, 1.4426950216293334961, -R6 ;  /* 0x3fb8aa3b1d067823 */ /* 0x000fc80000000806 */
[----:B------:R-:W-:-:S06]  /*0ee0*/  FFMA R29, R29, 1.925963033500011079e-08, R6 ;  /* 0x32a570601d1d7823 */ /* 0x000fcc0000000006 */
[----:B------:R-:W0:Y:S02]  /*0ef0*/  MUFU.EX2 R29, R29 ;  /* 0x0000001d001d7308 */ /* 0x000e240000000800 */
[----:B0-----:R-:W-:-:S05]  /*0f00*/  FMUL R27, R4, R29 ;  /* 0x0000001d041b7220 */ /* 0x001fca0000400000 */
[----:B------:R-:W-:Y:S01]  /*0f10*/  STS [R8], R27 ;  /* 0x0000001b08007388 */ /* 0x000fe20000000800 */
[----:B------:R-:W-:Y:S06]  /*0f20*/  BAR.SYNC.DEFER_BLOCKING 0x0 ;  /* 0x0000000000007b1d */ /* 0x000fec0000010000 */
[----:B------:R-:W0:Y:S04]  /*0f30*/  LDS.128 R4, [R11] ;  /* 0x000000000b047984 */ /* 0x000e280000000c00 */
[----:B------:R-:W1:Y:S04]  /*0f40*/  LDS.128 R12, [R11+0x10] ;  /* 0x000010000b0c7984 */ /* 0x000e680000000c00 */
[----:B------:R-:W2:Y:S04]  /*0f50*/  LDS.128 R16, [R11+0x20] ;  /* 0x000020000b107984 */ /* 0x000ea80000000c00 */
[----:B------:R-:W-:Y:S01]  /*0f60*/  LDS.128 R20, [R11+0x30] ;  /* 0x000030000b147984 */ /* 0x000fe20000000c00 */
[----:B------:R-:W-:Y:S06]  /*0f70*/  BAR.SYNC.DEFER_BLOCKING 0x0 ;  /* 0x0000000000007b1d */ /* 0x000fec0000010000 */
[----:B------:R-:W3:Y:S01]  /*0f80*/  LDS R29, [R28] ;  /* 0x000000001c1d7984 */ /* 0x000ee20000000800 */
[----:B0-----:R-:W-:-:S04]  /*0f90*/  FADD R4, RZ, R4 ;  /* 0x00000004ff047221 */ /* 0x001fc80000000000 */
[----:B------:R-:W-:Y:S02]  /*0fa0*/  FADD R5, R4, R5 ;  /* 0x0000000504057221 */ /* 0x000fe40000000000 */
[----:B------:R-:W0:Y:S02]  /*0fb0*/  LDS R4, [R34] ;  /* 0x0000000022047984 */ /* 0x000e240000000800 */
[----:B------:R-:W-:-:S04]  /*0fc0*/  FADD R6, R5, R6 ;  /* 0x0000000605067221 */ /* 0x000fc80000000000 */
[----:B------:R-:W-:-:S04]  /*0fd0*/  FADD R7, R6, R7 ;  /* 0x0000000706077221 */ /* 0x000fc80000000000 */
[----:B-1----:R-:W-:-:S04]  /*0fe0*/  FADD R12, R7, R12 ;  /* 0x0000000c070c7221 */ /* 0x002fc80000000000 */
[----:B------:R-:W-:-:S04]  /*0ff0*/  FADD R13, R12, R13 ;  /* 0x0000000d0c0d7221 */ /* 0x000fc80000000000 */
[----:B------:R-:W-:-:S04]  /*1000*/  FADD R14, R13, R14 ;  /* 0x0000000e0d0e7221 */ /* 0x000fc80000000000 */
[----:B------:R-:W-:-:S04]  /*1010*/  FADD R15, R14, R15 ;  /* 0x0000000f0e0f7221 */ /* 0x000fc80000000000 */
[----:B--2---:R-:W-:-:S04]  /*1020*/  FADD R16, R15, R16 ;  /* 0x000000100f107221 */ /* 0x004fc80000000000 */
[----:B------:R-:W-:Y:S01]  /*1030*/  FADD R17, R16, R17 ;  /* 0x0000001110117221 */ /* 0x000fe20000000000 */
[----:B---3--:R-:W-:-:S03]  /*1040*/  FADD R29, -R24, R29 ;  /* 0x0000001d181d7221 */ /* 0x008fc60000000100 */
[----:B------:R-:W-:Y:S01]  /*1050*/  FADD R18, R17, R18 ;  /* 0x0000001211127221 */ /* 0x000fe20000000000 */
[----:B------:R-:W-:-:S03]  /*1060*/  FFMA.SAT R26, R29, R26, 0.5 ;  /* 0x3f0000001d1a7423 */ /* 0x000fc6000000201a */
[----:B------:R-:W-:Y:S01]  /*1070*/  FADD R19, R18, R19 ;  /* 0x0000001312137221 */ /* 0x000fe20000000000 */
[----:B------:R-:W-:-:S03]  /*1080*/  FFMA.RM R26, R26, R25, 12582913 ;  /* 0x4b4000011a1a7423 */ /* 0x000fc60000004019 */
[----:B------:R-:W-:Y:S01]  /*1090*/  FADD R20, R19, R20 ;  /* 0x0000001413147221 */ /* 0x000fe20000000000 */
[----:B------:R-:W-:-:S03]  /*10a0*/  FADD R6, R26, -12583039 ;  /* 0xcb40007f1a067421 */ /* 0x000fc60000000000 */
[----:B------:R-:W-:Y:S01]  /*10b0*/  FADD R21, R20, R21 ;  /* 0x0000001514157221 */ /* 0x000fe20000000000 */
[----:B------:R-:W-:Y:S01]  /*10c0*/  SHF.L.U32 R25, R26, 0x17, RZ ;  /* 0x000000171a197819 */ /* 0x000fe200000006ff */
[----:B------:R-:W-:Y:S02]  /*10d0*/  FFMA R6, R29, 1.4426950216293334961, -R6 ;  /* 0x3fb8aa3b1d067823 */ /* 0x000fe40000000806 */
[----:B------:R-:W-:Y:S02]  /*10e0*/  FADD R22, R21, R22 ;  /* 0x0000001615167221 */ /* 0x000fe40000000000 */
[----:B------:R-:W-:Y:S02]  /*10f0*/  FFMA R6, R29, 1.925963033500011079e-08, R6 ;  /* 0x32a570601d067823 */ /* 0x000fe40000000006 */
[----:B------:R-:W-:-:S04]  /*1100*/  FADD R22, R22, R23 ;  /* 0x0000001716167221 */ /* 0x000fc80000000000 */
[----:B------:R-:W1:Y:S02]  /*1110*/  MUFU.EX2 R6, R6 ;  /* 0x0000000600067308 */ /* 0x000e640000000800 */
[----:B-1----:R-:W-:-:S04]  /*1120*/  FMUL R25, R25, R6 ;  /* 0x0000000619197220 */ /* 0x002fc80000400000 */
[----:B0-----:R-:W-:Y:S01]  /*1130*/  FFMA R27, R25, R4, R22 ;  /* 0x00000004191b7223 */ /* 0x001fe20000000016 */
[----:B------:R-:W-:Y:S06]  /*1140*/  BAR.SYNC.DEFER_BLOCKING 0x0 ;  /* 0x0000000000007b1d */ /* 0x000fec0000010000 */
[----:B------:R-:W-:Y:S05]  /*1150*/  @P0 BRA `(.L_x_7) ;  /* 0x0000000000bc0947 */ /* 0x000fea0003800000 */
[----:B------:R0:W1:Y:S01]  /*1160*/  LDS.128 R4, [R11] ;  /* 0x000000000b047984 */ /* 0x0000620000000c00 */
[----:B------:R-:W-:Y:S01]  /*1170*/  VIADD R31, R39, 0x2000 ;  /* 0x00002000271f7836 */ /* 0x000fe20000000000 */
[----:B------:R-:W-:Y:S02]  /*1180*/  MOV R29, R38 ;  /* 0x00000026001d7202 */ /* 0x000fe40000000f00 */
[----:B------:R0:W2:Y:S02]  /*1190*/  LDS.128 R12, [R11+0x10] ;  /* 0x000010000b0c7984 */ /* 0x0000a40000000c00 */
[----:B------:R-:W-:Y:S02]  /*11a0*/  LEA R26, R10, R31, 0x18 ;  /* 0x0000001f0a1a7211 */ /* 0x000fe400078ec0ff */
[----:B------:R0:W3:Y:S04]  /*11b0*/  LDS.128 R16, [R11+0x20] ;  /* 0x000020000b107984 */ /* 0x0000e80000000c00 */
[----:B------:R0:W4:Y:S02]  /*11c0*/  LDS.128 R20, [R11+0x30] ;  /* 0x000030000b147984 */ /* 0x0001240000000c00 */
.L_x_8:
[C---:B------:R-:W-:Y:S02]  /*11d0*/  LEA R30, R29.reuse, R26, 0x2 ;  /* 0x0000001a1d1e7211 */ /* 0x040fe400078e10ff */
[C---:B0-----:R-:W-:Y:S02]  /*11e0*/  LEA R28, R29.reuse, R36, 0x2 ;  /* 0x000000241d1c7211 */ /* 0x041fe400078e10ff */
[C---:B------:R-:W-:Y:S01]  /*11f0*/  ISETP.GE.U32.AND P0, PT, R29.reuse, 0x30, PT ;  /* 0x000000301d00780c */ /* 0x040fe20003f06070 */
[----:B------:R-:W1:Y:S01]  /*1200*/  LDS R41, [R30] ;  /* 0x000000001e297984 */ /* 0x000e620000000800 */
[----:B------:R-:W-:-:S03]  /*1210*/  VIADD R29, R29, 0x10 ;  /* 0x000000101d1d7836 */ /* 0x000fc60000000000 */
[----:B------:R-:W5:Y:S04]  /*1220*/  LDS R40, [R28] ;  /* 0x000000001c287984 */ /* 0x000f680000000800 */
[----:B------:R-:W0:Y:S04]  /*1230*/  LDS R43, [R30+0x100] ;  /* 0x000100001e2b7984 */ /* 0x000e280000000800 */
[----:B------:R-:W2:Y:S01]  /*1240*/  LDS R31, [R30+0x200] ;  /* 0x000200001e1f7984 */ /* 0x000ea20000000800 */
[----:B-1----:R-:W-:-:S03]  /*1250*/  FMUL R42, R4, R41 ;  /* 0x00000029042a7220 */ /* 0x002fc60000400000 */
[----:B------:R-:W1:Y:S01]  /*1260*/  LDS R41, [R30+0x300] ;  /* 0x000300001e297984 */ /* 0x000e620000000800 */
[----:B-----5:R-:W-:-:S03]  /*1270*/  FFMA R40, R25, R40, R42 ;  /* 0x0000002819287223 */ /* 0x020fc6000000002a */
[----:B------:R-:W-:Y:S01]  /*1280*/  LDS R42, [R30+0x600] ;  /* 0x000600001e2a7984 */ /* 0x000fe20000000800 */
[----:B0-----:R-:W-:-:S03]  /*1290*/  FFMA R40, R43, R5, R40 ;  /* 0x000000052b287223 */ /* 0x001fc60000000028 */
[----:B------:R-:W-:Y:S01]  /*12a0*/  LDS R43, [R30+0x500] ;  /* 0x000500001e2b7984 */ /* 0x000fe20000000800 */
[----:B--2---:R-:W-:-:S03]  /*12b0*/  FFMA R40, R31, R6, R40 ;  /* 0x000000061f287223 */ /* 0x004fc60000000028 */
[----:B------:R-:W0:Y:S01]  /*12c0*/  LDS R31, [R30+0x400] ;  /* 0x000400001e1f7984 */ /* 0x000e220000000800 */
[----:B-1----:R-:W-:-:S04]  /*12d0*/  FFMA R41, R41, R7, R40 ;  /* 0x0000000729297223 */ /* 0x002fc80000000028 */
[----:B0-----:R-:W-:Y:S02]  /*12e0*/  FFMA R40, R12, R31, R41 ;  /* 0x0000001f0c287223 */ /* 0x001fe40000000029 */
[----:B------:R-:W0:Y:S02]  /*12f0*/  LDS R31, [R30+0x700] ;  /* 0x000700001e1f7984 */ /* 0x000e240000000800 */
[----:B------:R-:W-:Y:S02]  /*1300*/  FFMA R43, R43, R13, R40 ;  /* 0x0000000d2b2b7223 */ /* 0x000fe40000000028 */
[----:B------:R-:W3:Y:S02]  /*1310*/  LDS R40, [R30+0x800] ;  /* 0x000800001e287984 */ /* 0x000ee40000000800 */
[----:B------:R-:W-:Y:S02]  /*1320*/  FFMA R42, R42, R14, R43 ;  /* 0x0000000e2a2a7223 */ /* 0x000fe4000000002b */
[----:B------:R-:W1:Y:S04]  /*1330*/  LDS R41, [R30+0x900] ;  /* 0x000900001e297984 */ /* 0x000e680000000800 */
[----:B------:R-:W-:Y:S01]  /*1340*/  LDS R43, [R30+0xf00] ;  /* 0x000f00001e2b7984 */ /* 0x000fe20000000800 */
[----:B0-----:R-:W-:-:S03]  /*1350*/  FFMA R31, R31, R15, R42 ;  /* 0x0000000f1f1f7223 */ /* 0x001fc6000000002a */
[----:B------:R-:W0:Y:S01]  /*1360*/  LDS R42, [R30+0xa00] ;  /* 0x000a00001e2a7984 */ /* 0x000e220000000800 */
[----:B---3--:R-:W-:-:S03]  /*1370*/  FFMA R40, R16, R40, R31 ;  /* 0x0000002810287223 */ /* 0x008fc6000000001f */
[----:B------:R-:W2:Y:S01]  /*1380*/  LDS R31, [R30+0xb00] ;  /* 0x000b00001e1f7984 */ /* 0x000ea20000000800 */
[----:B-1----:R-:W-:-:S03]  /*1390*/  FFMA R41, R41, R17, R40 ;  /* 0x0000001129297223 */ /* 0x002fc60000000028 */
[----:B------:R-:W4:Y:S01]  /*13a0*/  LDS R40, [R30+0xc00] ;  /* 0x000c00001e287984 */ /* 0x000f220000000800 */
[----:B0-----:R-:W-:-:S03]  /*13b0*/  FFMA R42, R42, R18, R41 ;  /* 0x000000122a2a7223 */ /* 0x001fc60000000029 */
[----:B------:R-:W0:Y:S01]  /*13c0*/  LDS R41, [R30+0xd00] ;  /* 0x000d00001e297984 */ /* 0x000e220000000800 */
[----:B--2---:R-:W-:-:S03]  /*13d0*/  FFMA R31, R31, R19, R42 ;  /* 0x000000131f1f7223 */ /* 0x004fc6000000002a */
[----:B------:R-:W1:Y:S01]  /*13e0*/  LDS R42, [R30+0xe00] ;  /* 0x000e00001e2a7984 */ /* 0x000e620000000800 */
[----:B----4-:R-:W-:-:S04]  /*13f0*/  FFMA R40, R20, R40, R31 ;  /* 0x0000002814287223 */ /* 0x010fc8000000001f */
[----:B0-----:R-:W-:-:S04]  /*1400*/  FFMA R41, R41, R21, R40 ;  /* 0x0000001529297223 */ /* 0x001fc80000000028 */
[----:B-1----:R-:W-:-:S04]  /*1410*/  FFMA R42, R42, R22, R41 ;  /* 0x000000162a2a7223 */ /* 0x002fc80000000029 */
[----:B------:R-:W-:-:S05]  /*1420*/  FFMA R43, R43, R23, R42 ;  /* 0x000000172b2b7223 */ /* 0x000fca000000002a */
[----:B------:R0:W-:Y:S01]  /*1430*/  STS [R28], R43 ;  /* 0x0000002b1c007388 */ /* 0x0001e20000000800 */
[----:B------:R-:W-:Y:S05]  /*1440*/  @!P0 BRA `(.L_x_8) ;  /* 0xfffffffc00608947 */ /* 0x000fea000383ffff */
.L_x_7:
[----:B------:R-:W-:Y:S05]  /*1450*/  BSYNC.RECONVERGENT B0 ;  /* 0x0000000000007941 */ /* 0x000fea0003800200 */
.L_x_6:
[----:B------:R-:W1:Y:S01]  /*1460*/  LDCU UR8, c[0x0][0x3a0] ;  /* 0x00007400ff0877ac */ /* 0x000e620008000800 */
[----:B------:R-:W-:Y:S01]  /*1470*/  IADD3 R32, PT, PT, R32, 0x10, RZ ;  /* 0x0000001020207810 */ /* 0x000fe20007ffe0ff */
[----:B------:R2:W-:Y:S04]  /*1480*/  STS [R35], R24 ;  /* 0x0000001823007388 */ /* 0x0005e80000000800 */
[----:B------:R2:W-:Y:S01]  /*1490*/  STS [R34], R27 ;  /* 0x0000001b22007388 */ /* 0x0005e20000000800 */
[----:B------:R-:W-:Y:S01]  /*14a0*/  BAR.SYNC.DEFER_BLOCKING 0x0 ;  /* 0x0000000000007b1d */ /* 0x000fe20000010000 */
[----:B-1----:R-:W-:-:S13]  /*14b0*/  ISETP.GE.AND P0, PT, R32, UR8, PT ;  /* 0x0000000820007c0c */ /* 0x002fda000bf06270 */
[----:B--2---:R-:W-:Y:S05]  /*14c0*/  @!P0 BRA `(.L_x_9) ;  /* 0xffffffec00dc8947 */ /* 0x004fea000383ffff */
.L_x_3:
[----:B------:R-:W-:-:S13]  /*14d0*/  ISETP.GT.U32.AND P0, PT, R38, 0x3f, PT ;  /* 0x0000003f2600780c */ /* 0x000fda0003f04070 */
[----:B------:R-:W-:Y:S05]  /*14e0*/  @P0 EXIT ;  /* 0x000000000000094d */ /* 0x000fea0003800000 */
[----:B------:R1:W2:Y:S01]  /*14f0*/  LDS R3, [R34] ;  /* 0x0000000022037984 */ /* 0x0002a20000000800 */
[----:B------:R-:W0:Y:S01]  /*1500*/  LDCU.64 UR8, c[0x0][0x398] ;  /* 0x00007300ff0877ac */ /* 0x000e220008000a00 */
[----:B------:R-:W-:Y:S01]  /*1510*/  SHF.L.U32 R5, R0, 0xa, RZ ;  /* 0x0000000a00057819 */ /* 0x000fe200000006ff */
[----:B------:R-:W-:Y:S01]  /*1520*/  VIADD R39, R39, 0x3000 ;  /* 0x0000300027277836 */ /* 0x000fe20000000000 */
[C---:B------:R-:W-:Y:S02]  /*1530*/  LEA R4, R9.reuse, R38, 0x6 ;  /* 0x0000002609047211 */ /* 0x040fe400078e30ff */
[----:B------:R-:W-:Y:S02]  /*1540*/  LOP3.LUT R0, R38, R5, RZ, 0xfc, !PT ;  /* 0x0000000526007212 */ /* 0x000fe400078efcff */
[----:B------:R-:W-:Y:S02]  /*1550*/  LEA R39, R10, R39, 0x18 ;  /* 0x000000270a277211 */ /* 0x000fe400078ec0ff */
[----:B------:R-:W-:-:S02]  /*1560*/  LEA R0, R9, R0, 0x6 ;  /* 0x0000000009007211 */ /* 0x000fc400078e30ff */
[----:B------:R-:W-:Y:S02]  /*1570*/  LEA R4, R4, R39, 0x2 ;  /* 0x0000002704047211 */ /* 0x000fe400078e10ff */
[----:B------:R-:W-:-:S04]  /*1580*/  IADD3 R0, P0, PT, R0, UR4, RZ ;  /* 0x0000000400007c10 */ /* 0x000fc8000ff1e0ff */
[----:B------:R-:W-:Y:S02]  /*1590*/  IADD3.X R5, PT, PT, RZ, UR5, RZ, P0, !PT ;  /* 0x00000005ff057c10 */ /* 0x000fe400087fe4ff */
[----:B0-----:R-:W-:-:S04]  /*15a0*/  LEA R2, P1, R0, UR8, 0x2 ;  /* 0x0000000800027c11 */ /* 0x001fc8000f8210ff */
[----:B-1----:R-:W-:-:S09]  /*15b0*/  LEA.HI.X R5, R0, UR9, R5, 0x2, P1 ;  /* 0x0000000900057c11 */ /* 0x002fd200088f1405 */
.L_x_12:
[----:B0-----:R-:W0:Y:S01]  /*15c0*/  LDS R0, [R4] ;  /* 0x0000000004007984 */ /* 0x001e220000000800 */
[----:B--2---:R-:W1:Y:S01]  /*15d0*/  MUFU.RCP R6, R3 ;  /* 0x0000000300067308 */ /* 0x004e620000001000 */
[----:B------:R-:W-:Y:S01]  /*15e0*/  BSSY.RECONVERGENT B0, `(.L_x_10) ;  /* 0x000000a000007945 */ /* 0x000fe20003800200 */
[----:B-1----:R-:W-:-:S04]  /*15f0*/  FFMA R7, -R3, R6, 1 ;  /* 0x3f80000003077423 */ /* 0x002fc80000000106 */
[----:B------:R-:W-:Y:S02]  /*1600*/  FFMA R7, R6, R7, R6 ;  /* 0x0000000706077223 */ /* 0x000fe40000000006 */
[----:B0-----:R-:W0:Y:S02]  /*1610*/  FCHK P0, R0, R3 ;  /* 0x0000000300007302 */ /* 0x001e240000000000 */
[----:B------:R-:W-:-:S04]  /*1620*/  FFMA R6, R0, R7, RZ ;  /* 0x0000000700067223 */ /* 0x000fc800000000ff */
[----:B------:R-:W-:-:S04]  /*1630*/  FFMA R8, -R3, R6, R0 ;  /* 0x0000000603087223 */ /* 0x000fc80000000100 */
[----:B------:R-:W-:Y:S01]  /*1640*/  FFMA R9, R7, R8, R6 ;  /* 0x0000000807097223 */ /* 0x000fe20000000006 */
[----:B0-----:R-:W-:Y:S06]  /*1650*/  @!P0 BRA `(.L_x_11) ;  /* 0x0000000000088947 */ /* 0x001fec0003800000 */
[----:B------:R-:W-:-:S07]  /*1660*/  MOV R6, 0x1680 ;  /* 0x0000168000067802 */ /* 0x000fce0000000f00 */
[----:B------:R-:W-:Y:S05]  /*1670*/  CALL.REL.NOINC `($__internal_0_$__cuda_sm3x_div_rn_noftz_f32_slowpath) ;  /* 0x00000000002c7944 */ /* 0x000fea0003c00000 */
.L_x_11:
[----:B------:R-:W-:Y:S05]  /*1680*/  BSYNC.RECONVERGENT B0 ;  /* 0x0000000000007941 */ /* 0x000fea0003800200 */
.L_x_10:
[----:B------:R-:W-:Y:S01]  /*1690*/  IMAD.MOV.U32 R6, RZ, RZ, R2 ;  /* 0x000000ffff067224 */ /* 0x000fe200078e0002 */
[----:B------:R-:W-:Y:S02]  /*16a0*/  MOV R7, R5 ;  /* 0x0000000500077202 */ /* 0x000fe40000000f00 */
[----:B------:R-:W-:Y:S02]  /*16b0*/  ISETP.GE.U32.AND P0, PT, R38, 0x30, PT ;  /* 0x000000302600780c */ /* 0x000fe40003f06070 */
[----:B------:R-:W-:Y:S01]  /*16c0*/  IADD3 R2, P1, PT, R2, 0x40, RZ ;  /* 0x0000004002027810 */ /* 0x000fe20007f3e0ff */
[----:B------:R0:W-:Y:S01]  /*16d0*/  STG.E desc[UR6][R6.64], R9 ;  /* 0x0000000906007986 */ /* 0x0001e2000c101906 */
[----:B------:R-:W-:Y:S02]  /*16e0*/  IADD3 R38, PT, PT, R38, 0x10, RZ ;  /* 0x0000001026267810 */ /* 0x000fe40007ffe0ff */
[----:B------:R-:W-:Y:S01]  /*16f0*/  IADD3 R4, PT, PT, R4, 0x40, RZ ;  /* 0x0000004004047810 */ /* 0x000fe20007ffe0ff */
[----:B------:R-:W-:-:S06]  /*1700*/  IMAD.X R5, RZ, RZ, R5, P1 ;  /* 0x000000ffff057224 */ /* 0x000fcc00008e0605 */
[----:B------:R-:W-:Y:S05]  /*1710*/  @!P0 BRA `(.L_x_12) ;  /* 0xfffffffc00a88947 */ /* 0x000fea000383ffff */
[----:B------:R-:W-:Y:S05]  /*1720*/  EXIT ;  /* 0x000000000000794d */ /* 0x000fea0003800000 */
        .weak           $__internal_0_$__cuda_sm3x_div_rn_noftz_f32_slowpath
        .type           $__internal_0_$__cuda_sm3x_div_rn_noftz_f32_slowpath,@function
        .size           $__internal_0_$__cuda_sm3x_div_rn_noftz_f32_slowpath,(.L_x_25 - $__internal_0_$__cuda_sm3x_div_rn_noftz_f32_slowpath)
$__internal_0_$__cuda_sm3x_div_rn_noftz_f32_slowpath:
[--C-:B------:R-:W-:Y:S01]  /*1730*/  SHF.R.U32.HI R8, RZ, 0x17, R3.reuse ;  /* 0x00000017ff087819 */ /* 0x100fe20000011603 */
[----:B------:R-:W-:Y:S01]  /*1740*/  BSSY.RECONVERGENT B1, `(.L_x_13) ;  /* 0x0000064000017945 */ /* 0x000fe20003800200 */
[----:B------:R-:W-:Y:S01]  /*1750*/  SHF.R.U32.HI R7, RZ, 0x17, R0 ;  /* 0x00000017ff077819 */ /* 0x000fe20000011600 */
[----:B------:R-:W-:Y:S01]  /*1760*/  IMAD.MOV.U32 R10, RZ, RZ, R3 ;  /* 0x000000ffff0a7224 */ /* 0x000fe200078e0003 */
[----:B------:R-:W-:Y:S02]  /*1770*/  LOP3.LUT R8, R8, 0xff, RZ, 0xc0, !PT ;  /* 0x000000ff08087812 */ /* 0x000fe400078ec0ff */
[----:B------:R-:W-:Y:S02]  /*1780*/  LOP3.LUT R14, R7, 0xff, RZ, 0xc0, !PT ;  /* 0x000000ff070e7812 */ /* 0x000fe400078ec0ff */
[----:B------:R-:W-:Y:S02]  /*1790*/  IADD3 R11, PT, PT, R8, -0x1, RZ ;  /* 0xffffffff080b7810 */ /* 0x000fe40007ffe0ff */
[----:B------:R-:W-:-:S02]  /*17a0*/  IADD3 R12, PT, PT, R14, -0x1, RZ ;  /* 0xffffffff0e0c7810 */ /* 0x000fc40007ffe0ff */
[----:B------:R-:W-:Y:S02]  /*17b0*/  ISETP.GT.U32.AND P0, PT, R11, 0xfd, PT ;  /* 0x000000fd0b00780c */ /* 0x000fe40003f04070 */
[----:B------:R-:W-:Y:S02]  /*17c0*/  MOV R7, R0 ;  /* 0x0000000000077202 */ /* 0x000fe40000000f00 */
[----:B------:R-:W-:-:S13]  /*17d0*/  ISETP.GT.U32.OR P0, PT, R12, 0xfd, P0 ;  /* 0x000000fd0c00780c */ /* 0x000fda0000704470 */
[----:B------:R-:W-:Y:S01]  /*17e0*/  @!P0 MOV R9, RZ ;  /* 0x000000ff00098202 */ /* 0x000fe20000000f00 */
[----:B------:R-:W-:Y:S06]  /*17f0*/  @!P0 BRA `(.L_x_14) ;  /* 0x00000000005c8947 */ /* 0x000fec0003800000 */
[----:B------:R-:W-:Y:S02]  /*1800*/  FSETP.GTU.FTZ.AND P1, PT, |R3|, +INF , PT ;  /* 0x7f8000000300780b */ /* 0x000fe40003f3c200 */
[----:B------:R-:W-:-:S04]  /*1810*/  FSETP.GTU.FTZ.AND P0, PT, |R0|, +INF , PT ;  /* 0x7f8000000000780b */ /* 0x000fc80003f1c200 */
[----:B------:R-:W-:-:S13]  /*1820*/  PLOP3.LUT P0, PT, P0, P1, PT, 0xf8, 0x8f ;  /* 0x00000000008f781c */ /* 0x000fda0000703f70 */
[----:B------:R-:W-:Y:S05]  /*1830*/  @P0 BRA `(.L_x_15) ;  /* 0x00000004004c0947 */ /* 0x000fea0003800000 */
[----:B------:R-:W-:-:S13]  /*1840*/  LOP3.LUT P0, RZ, R10, 0x7fffffff, R7, 0xc8, !PT ;  /* 0x7fffffff0aff7812 */ /* 0x000fda000780c807 */
[----:B------:R-:W-:Y:S05]  /*1850*/  @!P0 BRA `(.L_x_16) ;  /* 0x00000004003c8947 */ /* 0x000fea0003800000 */
[C---:B------:R-:W-:Y:S02]  /*1860*/  FSETP.NEU.FTZ.AND P2, PT, |R0|.reuse, +INF , PT ;  /* 0x7f8000000000780b */ /* 0x040fe40003f5d200 */
[----:B------:R-:W-:Y:S02]  /*1870*/  FSETP.NEU.FTZ.AND P1, PT, |R3|, +INF , PT ;  /* 0x7f8000000300780b */ /* 0x000fe40003f3d200 */
[----:B------:R-:W-:-:S11]  /*1880*/  FSETP.NEU.FTZ.AND P0, PT, |R0|, +INF , PT ;  /* 0x7f8000000000780b */ /* 0x000fd60003f1d200 */
[----:B------:R-:W-:Y:S05]  /*1890*/  @!P1 BRA !P2, `(.L_x_16) ;  /* 0x00000004002c9947 */ /* 0x000fea0005000000 */
[----:B------:R-:W-:-:S04]  /*18a0*/  LOP3.LUT P2, RZ, R7, 0x7fffffff, RZ, 0xc0, !PT ;  /* 0x7fffffff07ff7812 */ /* 0x000fc8000784c0ff */
[----:B------:R-:W-:-:S13]  /*18b0*/  PLOP3.LUT P1, PT, P1, P2, PT, 0x2f, 0xf2 ;  /* 0x0000000000f2781c */ /* 0x000fda0000f24577 */
[----:B------:R-:W-:Y:S05]  /*18c0*/  @P1 BRA `(.L_x_17) ;  /* 0x0000000400181947 */ /* 0x000fea0003800000 */
[----:B------:R-:W-:-:S04]  /*18d0*/  LOP3.LUT P1, RZ, R10, 0x7fffffff, RZ, 0xc0, !PT ;  /* 0x7fffffff0aff7812 */ /* 0x000fc8000782c0ff */
[----:B------:R-:W-:-:S13]  /*18e0*/  PLOP3.LUT P0, PT, P0, P1, PT, 0x2f, 0xf2 ;  /* 0x0000000000f2781c */ /* 0x000fda0000702577 */
[----:B------:R-:W-:Y:S05]  /*18f0*/  @P0 BRA `(.L_x_18) ;  /* 0x0000000400000947 */ /* 0x000fea0003800000 */
[----:B------:R-:W-:Y:S02]  /*1900*/  ISETP.GE.AND P0, PT, R12, RZ, PT ;  /* 0x000000ff0c00720c */ /* 0x000fe40003f06270 */
[----:B------:R-:W-:-:S11]  /*1910*/  ISETP.GE.AND P1, PT, R11, RZ, PT ;  /* 0x000000ff0b00720c */ /* 0x000fd60003f26270 */
[----:B------:R-:W-:Y:S01]  /*1920*/  @P0 MOV R9, RZ ;  /* 0x000000ff00090202 */ /* 0x000fe20000000f00 */
[----:B------:R-:W-:Y:S01]  /*1930*/  @!P0 FFMA R7, R0, 1.84467440737095516160e+19, RZ ;  /* 0x5f80000000078823 */ /* 0x000fe200000000ff */
[----:B------:R-:W-:Y:S01]  /*1940*/  @!P0 MOV R9, 0xffffffc0 ;  /* 0xffffffc000098802 */ /* 0x000fe20000000f00 */
[----:B------:R-:W-:-:S04]  /*1950*/  @!P1 FFMA R10, R3, 1.84467440737095516160e+19, RZ ;  /* 0x5f800000030a9823 */ /* 0x000fc800000000ff */
[----:B------:R-:W-:-:S07]  /*1960*/  @!P1 VIADD R9, R9, 0x40 ;  /* 0x0000004009099836 */ /* 0x000fce0000000000 */
.L_x_14:
[----:B------:R-:W-:Y:S01]  /*1970*/  LEA R11, R8, 0xc0800000, 0x17 ;  /* 0xc0800000080b7811 */ /* 0x000fe200078eb8ff */
[----:B------:R-:W-:Y:S03]  /*1980*/  BSSY.RECONVERGENT B2, `(.L_x_19) ;  /* 0x0000036000027945 */ /* 0x000fe60003800200 */
[----:B------:R-:W-:Y:S02]  /*1990*/  IADD3 R11, PT, PT, -R11, R10, RZ ;  /* 0x0000000a0b0b7210 */ /* 0x000fe40007ffe1ff */
[----:B------:R-:W-:Y:S02]  /*19a0*/  IADD3 R10, PT, PT, R14, -0x7f, RZ ;  /* 0xffffff810e0a7810 */ /* 0x000fe40007ffe0ff */
[----:B------:R-:W0:Y:S01]  /*19b0*/  MUFU.RCP R12, R11 ;  /* 0x0000000b000c7308 */ /* 0x000e220000001000 */
[----:B------:R-:W-:Y:S01]  /*19c0*/  FADD.FTZ R13, -R11, -RZ ;  /* 0x800000ff0b0d7221 */ /* 0x000fe20000010100 */
[C---:B------:R-:W-:Y:S01]  /*19d0*/  IADD3 R8, PT, PT, R10.reuse, 0x7f, -R8 ;  /* 0x0000007f0a087810 */ /* 0x040fe20007ffe808 */
[----:B------:R-:W-:-:S03]  /*19e0*/  IMAD R0, R10, -0x800000, R7 ;  /* 0xff8000000a007824 */ /* 0x000fc600078e0207 */
[----:B------:R-:W-:Y:S01]  /*19f0*/  IADD3 R8, PT, PT, R8, R9, RZ ;  /* 0x0000000908087210 */ /* 0x000fe20007ffe0ff */
[----:B0-----:R-:W-:-:S04]  /*1a00*/  FFMA R15, R12, R13, 1 ;  /* 0x3f8000000c0f7423 */ /* 0x001fc8000000000d */
[----:B------:R-:W-:-:S04]  /*1a10*/  FFMA R14, R12, R15, R12 ;  /* 0x0000000f0c0e7223 */ /* 0x000fc8000000000c */
[----:B------:R-:W-:-:S04]  /*1a20*/  FFMA R7, R0, R14, RZ ;  /* 0x0000000e00077223 */ /* 0x000fc800000000ff */
[----:B------:R-:W-:-:S04]  /*1a30*/  FFMA R12, R13, R7, R0 ;  /* 0x000000070d0c7223 */ /* 0x000fc80000000000 */
[----:B------:R-:W-:-:S04]  /*1a40*/  FFMA R15, R14, R12, R7 ;  /* 0x0000000c0e0f7223 */ /* 0x000fc80000000007 */
[----:B------:R-:W-:-:S04]  /*1a50*/  FFMA R12, R13, R15, R0 ;  /* 0x0000000f0d0c7223 */ /* 0x000fc80000000000 */
[----:B------:R-:W-:-:S05]  /*1a60*/  FFMA R7, R14, R12, R15 ;  /* 0x0000000c0e077223 */ /* 0x000fca000000000f */
[----:B------:R-:W-:-:S04]  /*1a70*/  SHF.R.U32.HI R0, RZ, 0x17, R7 ;  /* 0x00000017ff007819 */ /* 0x000fc80000011607 */
[----:B------:R-:W-:-:S05]  /*1a80*/  LOP3.LUT R0, R0, 0xff, RZ, 0xc0, !PT ;  /* 0x000000ff00007812 */ /* 0x000fca00078ec0ff */
[----:B------:R-:W-:-:S05]  /*1a90*/  IMAD.IADD R10, R0, 0x1, R8 ;  /* 0x00000001000a7824 */ /* 0x000fca00078e0208 */
[----:B------:R-:W-:-:S04]  /*1aa0*/  IADD3 R0, PT, PT, R10, -0x1, RZ ;  /* 0xffffffff0a007810 */ /* 0x000fc80007ffe0ff */
[----:B------:R-:W-:-:S13]  /*1ab0*/  ISETP.GE.U32.AND P0, PT, R0, 0xfe, PT ;  /* 0x000000fe0000780c */ /* 0x000fda0003f06070 */
[----:B------:R-:W-:Y:S05]  /*1ac0*/  @!P0 BRA `(.L_x_20) ;  /* 0x0000000000808947 */ /* 0x000fea0003800000 */
[----:B------:R-:W-:-:S13]  /*1ad0*/  ISETP.GT.AND P0, PT, R10, 0xfe, PT ;  /* 0x000000fe0a00780c */ /* 0x000fda0003f04270 */
[----:B------:R-:W-:Y:S05]  /*1ae0*/  @P0 BRA `(.L_x_21) ;  /* 0x00000000006c0947 */ /* 0x000fea0003800000 */
[----:B------:R-:W-:-:S13]  /*1af0*/  ISETP.GE.AND P0, PT, R10, 0x1, PT ;  /* 0x000000010a00780c */ /* 0x000fda0003f06270 */
[----:B------:R-:W-:Y:S05]  /*1b00*/  @P0 BRA `(.L_x_22) ;  /* 0x0000000000740947 */ /* 0x000fea0003800000 */
[----:B------:R-:W-:Y:S02]  /*1b10*/  ISETP.GE.AND P0, PT, R10, -0x18, PT ;  /* 0xffffffe80a00780c */ /* 0x000fe40003f06270 */
[----:B------:R-:W-:-:S11]  /*1b20*/  LOP3.LUT R7, R7, 0x80000000, RZ, 0xc0, !PT ;  /* 0x8000000007077812 */ /* 0x000fd600078ec0ff */
[----:B------:R-:W-:Y:S05]  /*1b30*/  @!P0 BRA `(.L_x_22) ;  /* 0x0000000000688947 */ /* 0x000fea0003800000 */
[-CC-:B------:R-:W-:Y:S01]  /*1b40*/  FFMA.RZ R0, R14, R12.reuse, R15.reuse ;  /* 0x0000000c0e007223 */ /* 0x180fe2000000c00f */
[----:B------:R-:W-:Y:S01]  /*1b50*/  IADD3 R11, PT, PT, R10, 0x20, RZ ;  /* 0x000000200a0b7810 */ /* 0x000fe20007ffe0ff */
[-CC-:B------:R-:W-:Y:S01]  /*1b60*/  FFMA.RM R9, R14, R12.reuse, R15.reuse ;  /* 0x0000000c0e097223 */ /* 0x180fe2000000400f */
[----:B------:R-:W-:Y:S02]  /*1b70*/  ISETP.NE.AND P2, PT, R10, RZ, PT ;  /* 0x000000ff0a00720c */ /* 0x000fe40003f45270 */
[----:B------:R-:W-:Y:S01]  /*1b80*/  LOP3.LUT R8, R0, 0x7fffff, RZ, 0xc0, !PT ;  /* 0x007fffff00087812 */ /* 0x000fe200078ec0ff */
[----:B------:R-:W-:Y:S01]  /*1b90*/  FFMA.RP R0, R14, R12, R15 ;  /* 0x0000000c0e007223 */ /* 0x000fe2000000800f */
[----:B------:R-:W-:Y:S02]  /*1ba0*/  ISETP.NE.AND P1, PT, R10, RZ, PT ;  /* 0x000000ff0a00720c */ /* 0x000fe40003f25270 */
[----:B------:R-:W-:Y:S02]  /*1bb0*/  LOP3.LUT R8, R8, 0x800000, RZ, 0xfc, !PT ;  /* 0x0080000008087812 */ /* 0x000fe400078efcff */
[----:B------:R-:W-:-:S02]  /*1bc0*/  IADD3 R10, PT, PT, -R10, RZ, RZ ;  /* 0x000000ff0a0a7210 */ /* 0x000fc40007ffe1ff */
[----:B------:R-:W-:Y:S02]  /*1bd0*/  SHF.L.U32 R11, R8, R11, RZ ;  /* 0x0000000b080b7219 */ /* 0x000fe400000006ff */
[----:B------:R-:W-:Y:S02]  /*1be0*/  FSETP.NEU.FTZ.AND P0, PT, R0, R9, PT ;  /* 0x000000090000720b */ /* 0x000fe40003f1d000 */
[----:B------:R-:W-:Y:S02]  /*1bf0*/  SEL R9, R10, RZ, P2 ;  /* 0x000000ff0a097207 */ /* 0x000fe40001000000 */
[----:B------:R-:W-:Y:S02]  /*1c00*/  ISETP.NE.AND P1, PT, R11, RZ, P1 ;  /* 0x000000ff0b00720c */ /* 0x000fe40000f25270 */
[----:B------:R-:W-:Y:S02]  /*1c10*/  SHF.R.U32.HI R9, RZ, R9, R8 ;  /* 0x00000009ff097219 */ /* 0x000fe40000011608 */
[----:B------:R-:W-:-:S02]  /*1c20*/  PLOP3.LUT P0, PT, P0, P1, PT, 0xf8, 0x8f ;  /* 0x00000000008f781c */ /* 0x000fc40000703f70 */
[----:B------:R-:W-:Y:S02]  /*1c30*/  SHF.R.U32.HI R11, RZ, 0x1, R9 ;  /* 0x00000001ff0b7819 */ /* 0x000fe40000011609 */
[----:B------:R-:W-:-:S04]  /*1c40*/  SEL R0, RZ, 0x1, !P0 ;  /* 0x00000001ff007807 */ /* 0x000fc80004000000 */
[----:B------:R-:W-:-:S04]  /*1c50*/  LOP3.LUT R0, R0, 0x1, R11, 0xf8, !PT ;  /* 0x0000000100007812 */ /* 0x000fc800078ef80b */
[----:B------:R-:W-:-:S05]  /*1c60*/  LOP3.LUT R0, R0, R9, RZ, 0xc0, !PT ;  /* 0x0000000900007212 */ /* 0x000fca00078ec0ff */
[----:B------:R-:W-:-:S05]  /*1c70*/  IMAD.IADD R0, R11, 0x1, R0 ;  /* 0x000000010b007824 */ /* 0x000fca00078e0200 */
[----:B------:R-:W-:Y:S01]  /*1c80*/  LOP3.LUT R7, R0, R7, RZ, 0xfc, !PT ;  /* 0x0000000700077212 */ /* 0x000fe200078efcff */
[----:B------:R-:W-:Y:S06]  /*1c90*/  BRA `(.L_x_22) ;  /* 0x0000000000107947 */ /* 0x000fec0003800000 */
.L_x_21:
[----:B------:R-:W-:-:S04]  /*1ca0*/  LOP3.LUT R7, R7, 0x80000000, RZ, 0xc0, !PT ;  /* 0x8000000007077812 */ /* 0x000fc800078ec0ff */
[----:B------:R-:W-:Y:S01]  /*1cb0*/  LOP3.LUT R7, R7, 0x7f800000, RZ, 0xfc, !PT ;  /* 0x7f80000007077812 */ /* 0x000fe200078efcff */
[----:B------:R-:W-:Y:S06]  /*1cc0*/  BRA `(.L_x_22) ;  /* 0x0000000000047947 */ /* 0x000fec0003800000 */
.L_x_20:
[----:B------:R-:W-:-:S07]  /*1cd0*/  LEA R7, R8, R7, 0x17 ;  /* 0x0000000708077211 */ /* 0x000fce00078eb8ff */
.L_x_22:
[----:B------:R-:W-:Y:S05]  /*1ce0*/  BSYNC.RECONVERGENT B2 ;  /* 0x0000000000027941 */ /* 0x000fea0003800200 */
.L_x_19:
[----:B------:R-:W-:Y:S05]  /*1cf0*/  BRA `(.L_x_23) ;  /* 0x0000000000207947 */ /* 0x000fea0003800000 */
.L_x_18:
[----:B------:R-:W-:-:S04]  /*1d00*/  LOP3.LUT R7, R10, 0x80000000, R7, 0x48, !PT ;  /* 0x800000000a077812 */ /* 0x000fc800078e4807 */
[----:B------:R-:W-:Y:S01]  /*1d10*/  LOP3.LUT R7, R7, 0x7f800000, RZ, 0xfc, !PT ;  /* 0x7f80000007077812 */ /* 0x000fe200078efcff */
[----:B------:R-:W-:Y:S06]  /*1d20*/  BRA `(.L_x_23) ;  /* 0x0000000000147947 */ /* 0x000fec0003800000 */
.L_x_17:
[----:B------:R-:W-:Y:S01]  /*1d30*/  LOP3.LUT R7, R10, 0x80000000, R7, 0x48, !PT ;  /* 0x800000000a077812 */ /* 0x000fe200078e4807 */
[----:B------:R-:W-:Y:S06]  /*1d40*/  BRA `(.L_x_23) ;  /* 0x00000000000c7947 */ /* 0x000fec0003800000 */
.L_x_16:
[----:B------:R-:W0:Y:S01]  /*1d50*/  MUFU.RSQ R7, -QNAN ;  /* 0xffc0000000077908 */ /* 0x000e220000001400 */
[----:B------:R-:W-:Y:S05]  /*1d60*/  BRA `(.L_x_23) ;  /* 0x0000000000047947 */ /* 0x000fea0003800000 */
.L_x_15:
[----:B------:R-:W-:-:S07]  /*1d70*/  FADD.FTZ R7, R0, R3 ;  /* 0x0000000300077221 */ /* 0x000fce0000010000 */
.L_x_23:
[----:B------:R-:W-:Y:S05]  /*1d80*/  BSYNC.RECONVERGENT B1 ;  /* 0x0000000000017941 */ /* 0x000fea0003800200 */
.L_x_13:
[----:B0-----:R-:W-:Y:S01]  /*1d90*/  MOV R9, R7 ;  /* 0x0000000700097202 */ /* 0x001fe20000000f00 */
[----:B------:R-:W-:-:S04]  /*1da0*/  HFMA2 R7, -RZ, RZ, 0, 0 ;  /* 0x00000000ff077431 */ /* 0x000fc800000001ff */
[----:B------:R-:W-:Y:S05]  /*1db0*/  RET.REL.NODEC R6 `(_Z3fa2IfLi16ELi16ELi64EEvPT_S1_S1_S1_if) ;  /* 0xffffffe006907950 */ /* 0x000fea0003c3ffff */
.L_x_24:
[----:B------:R-:W-:-:S00]  /*1dc0*/  BRA `(.L_x_24) ;  /* 0xfffffffc00fc7947 */ /* 0x000fc0000383ffff */
[----:B------:R-:W-:-:S00]  /*1dd0*/  NOP ;  /* 0x0000000000007918 */ /* 0x000fc00000000000 */
        /* <DEDUP_REMOVED lines=10> */
.L_x_25:


//--------------------- .nv.shared._Z3fa2IfLi16ELi16ELi64EEvPT_S1_S1_S1_if --------------------------
	.section	.nv.shared._Z3fa2IfLi16ELi16ELi64EEvPT_S1_S1_S1_if,"aw",@nobits
	.sectionflags	@""
	.align	4
.nv.shared._Z3fa2IfLi16ELi16ELi64EEvPT_S1_S1_S1_if:
	.zero		19584


//--------------------- .nv.shared.reserved.0     --------------------------
	.section	.nv.shared.reserved.0,"aw",@nobits
	.weak		__nv_reservedSMEM_offset_0_alias
	.size		__nv_reservedSMEM_offset_0_alias, 0, 64
	.other		__nv_reservedSMEM_offset_0_alias,@"STO_CUDA_RESERVED_SHARED STV_DEFAULT"
__nv_reservedSMEM_offset_0_alias:
	.zero		0
	.zero		64


//--------------------- .nv.constant0._Z3fa2IfLi16ELi16ELi64EEvPT_S1_S1_S1_if --------------------------
	.section	.nv.constant0._Z3fa2IfLi16ELi16ELi64EEvPT_S1_S1_S1_if,"a",@progbits
	.sectionflags	@""
	.align	4
.nv.constant0._Z3fa2IfLi16ELi16ELi64EEvPT_S1_S1_S1_if:
	.zero		936


//--------------------- SYMBOLS --------------------------

	.type		.nv.reservedSmem.offset0,@object
	.size		.nv.reservedSmem.offset0,0x4
	.type		.nv.reservedSmem.cap,@object
	.size		.nv.reservedSmem.cap,0x4
